//
// Generated by NVIDIA NVVM Compiler
//
// Compiler Build ID: CL-36424714
// Cuda compilation tools, release 13.0, V13.0.88
// Based on NVVM 20.0.0
//

.version 9.0
.target sm_100
.address_size 64

	// .globl	_Z6calcPiPfS_Pii
// _ZZ6calcPiPfS_PiiE6counts has been demoted
.global .align 1 .b8 _ZN34_INTERNAL_75297787_4_k_cu_30e42d0d4cuda3std3__45__cpo5beginE[1];
.global .align 1 .b8 _ZN34_INTERNAL_75297787_4_k_cu_30e42d0d4cuda3std3__45__cpo3endE[1];
.global .align 1 .b8 _ZN34_INTERNAL_75297787_4_k_cu_30e42d0d4cuda3std3__45__cpo6cbeginE[1];
.global .align 1 .b8 _ZN34_INTERNAL_75297787_4_k_cu_30e42d0d4cuda3std3__45__cpo4cendE[1];
.global .align 1 .b8 _ZN34_INTERNAL_75297787_4_k_cu_30e42d0d4cuda3std3__45__cpo6rbeginE[1];
.global .align 1 .b8 _ZN34_INTERNAL_75297787_4_k_cu_30e42d0d4cuda3std3__45__cpo4rendE[1];
.global .align 1 .b8 _ZN34_INTERNAL_75297787_4_k_cu_30e42d0d4cuda3std3__45__cpo7crbeginE[1];
.global .align 1 .b8 _ZN34_INTERNAL_75297787_4_k_cu_30e42d0d4cuda3std3__45__cpo5crendE[1];
.global .align 1 .b8 _ZN34_INTERNAL_75297787_4_k_cu_30e42d0d4cuda3std3__436_GLOBAL__N__75297787_4_k_cu_30e42d0d6ignoreE[1];
.global .align 1 .b8 _ZN34_INTERNAL_75297787_4_k_cu_30e42d0d4cuda3std3__419piecewise_constructE[1];
.global .align 1 .b8 _ZN34_INTERNAL_75297787_4_k_cu_30e42d0d4cuda3std3__48in_placeE[1];
.global .align 1 .b8 _ZN34_INTERNAL_75297787_4_k_cu_30e42d0d4cuda3std3__420unreachable_sentinelE[1];
.global .align 1 .b8 _ZN34_INTERNAL_75297787_4_k_cu_30e42d0d4cuda3std3__47nulloptE[1];
.global .align 1 .b8 _ZN34_INTERNAL_75297787_4_k_cu_30e42d0d4cuda3std3__48unexpectE[1];
.global .align 1 .b8 _ZN34_INTERNAL_75297787_4_k_cu_30e42d0d4cuda3std6ranges3__45__cpo4swapE[1];
.global .align 1 .b8 _ZN34_INTERNAL_75297787_4_k_cu_30e42d0d4cuda3std6ranges3__45__cpo9iter_moveE[1];
.global .align 1 .b8 _ZN34_INTERNAL_75297787_4_k_cu_30e42d0d4cuda3std6ranges3__45__cpo5beginE[1];
.global .align 1 .b8 _ZN34_INTERNAL_75297787_4_k_cu_30e42d0d4cuda3std6ranges3__45__cpo3endE[1];
.global .align 1 .b8 _ZN34_INTERNAL_75297787_4_k_cu_30e42d0d4cuda3std6ranges3__45__cpo6cbeginE[1];
.global .align 1 .b8 _ZN34_INTERNAL_75297787_4_k_cu_30e42d0d4cuda3std6ranges3__45__cpo4cendE[1];
.global .align 1 .b8 _ZN34_INTERNAL_75297787_4_k_cu_30e42d0d4cuda3std6ranges3__45__cpo7advanceE[1];
.global .align 1 .b8 _ZN34_INTERNAL_75297787_4_k_cu_30e42d0d4cuda3std6ranges3__45__cpo9iter_swapE[1];
.global .align 1 .b8 _ZN34_INTERNAL_75297787_4_k_cu_30e42d0d4cuda3std6ranges3__45__cpo4nextE[1];
.global .align 1 .b8 _ZN34_INTERNAL_75297787_4_k_cu_30e42d0d4cuda3std6ranges3__45__cpo4prevE[1];
.global .align 1 .b8 _ZN34_INTERNAL_75297787_4_k_cu_30e42d0d4cuda3std6ranges3__45__cpo4dataE[1];
.global .align 1 .b8 _ZN34_INTERNAL_75297787_4_k_cu_30e42d0d4cuda3std6ranges3__45__cpo5cdataE[1];
.global .align 1 .b8 _ZN34_INTERNAL_75297787_4_k_cu_30e42d0d4cuda3std6ranges3__45__cpo4sizeE[1];
.global .align 1 .b8 _ZN34_INTERNAL_75297787_4_k_cu_30e42d0d4cuda3std6ranges3__45__cpo5ssizeE[1];
.global .align 1 .b8 _ZN34_INTERNAL_75297787_4_k_cu_30e42d0d4cuda3std6ranges3__45__cpo8distanceE[1];
.global .align 1 .b8 _ZN34_INTERNAL_75297787_4_k_cu_30e42d0d6thrust24THRUST_300001_SM_1000_NS8cuda_cub3parE[1];
.global .align 1 .b8 _ZN34_INTERNAL_75297787_4_k_cu_30e42d0d6thrust24THRUST_300001_SM_1000_NS8cuda_cub10par_nosyncE[1];
.global .align 1 .b8 _ZN34_INTERNAL_75297787_4_k_cu_30e42d0d6thrust24THRUST_300001_SM_1000_NS6system6detail10sequential3seqE[1];
.global .align 1 .b8 _ZN34_INTERNAL_75297787_4_k_cu_30e42d0d6thrust24THRUST_300001_SM_1000_NS6system3cpp3parE[1];
.global .align 1 .b8 _ZN34_INTERNAL_75297787_4_k_cu_30e42d0d6thrust24THRUST_300001_SM_1000_NS12placeholders2_1E[1];
.global .align 1 .b8 _ZN34_INTERNAL_75297787_4_k_cu_30e42d0d6thrust24THRUST_300001_SM_1000_NS12placeholders2_2E[1];
.global .align 1 .b8 _ZN34_INTERNAL_75297787_4_k_cu_30e42d0d6thrust24THRUST_300001_SM_1000_NS12placeholders2_3E[1];
.global .align 1 .b8 _ZN34_INTERNAL_75297787_4_k_cu_30e42d0d6thrust24THRUST_300001_SM_1000_NS12placeholders2_4E[1];
.global .align 1 .b8 _ZN34_INTERNAL_75297787_4_k_cu_30e42d0d6thrust24THRUST_300001_SM_1000_NS12placeholders2_5E[1];
.global .align 1 .b8 _ZN34_INTERNAL_75297787_4_k_cu_30e42d0d6thrust24THRUST_300001_SM_1000_NS12placeholders2_6E[1];
.global .align 1 .b8 _ZN34_INTERNAL_75297787_4_k_cu_30e42d0d6thrust24THRUST_300001_SM_1000_NS12placeholders2_7E[1];
.global .align 1 .b8 _ZN34_INTERNAL_75297787_4_k_cu_30e42d0d6thrust24THRUST_300001_SM_1000_NS12placeholders2_8E[1];
.global .align 1 .b8 _ZN34_INTERNAL_75297787_4_k_cu_30e42d0d6thrust24THRUST_300001_SM_1000_NS12placeholders2_9E[1];
.global .align 1 .b8 _ZN34_INTERNAL_75297787_4_k_cu_30e42d0d6thrust24THRUST_300001_SM_1000_NS12placeholders3_10E[1];
.global .align 1 .b8 _ZN34_INTERNAL_75297787_4_k_cu_30e42d0d6thrust24THRUST_300001_SM_1000_NS3seqE[1];
.global .align 1 .b8 _ZN34_INTERNAL_75297787_4_k_cu_30e42d0d6thrust24THRUST_300001_SM_1000_NS6deviceE[1];

.visible .entry _Z6calcPiPfS_Pii(
	.param .u64 .ptr .align 1 _Z6calcPiPfS_Pii_param_0,
	.param .u64 .ptr .align 1 _Z6calcPiPfS_Pii_param_1,
	.param .u64 .ptr .align 1 _Z6calcPiPfS_Pii_param_2,
	.param .u32 _Z6calcPiPfS_Pii_param_3
)
{
	.reg .pred 	%p<14>;
	.reg .b32 	%r<135>;
	.reg .b32 	%f<21>;
	.reg .b64 	%rd<22>;
	// demoted variable
	.shared .align 4 .b8 _ZZ6calcPiPfS_PiiE6counts[2048];
	ld.param.u64 	%rd4, [_Z6calcPiPfS_Pii_param_0];
	ld.param.u64 	%rd5, [_Z6calcPiPfS_Pii_param_1];
	ld.param.u64 	%rd3, [_Z6calcPiPfS_Pii_param_2];
	ld.param.u32 	%r30, [_Z6calcPiPfS_Pii_param_3];
	cvta.to.global.u64 	%rd1, %rd5;
	cvta.to.global.u64 	%rd2, %rd4;
	mov.u32 	%r1, %ctaid.x;
	mov.u32 	%r32, %ntid.x;
	mov.u32 	%r2, %tid.x;
	mad.lo.s32 	%r127, %r1, %r32, %r2;
	mov.u32 	%r33, %nctaid.x;
	mul.lo.s32 	%r4, %r33, %r32;
	setp.ge.s32 	%p1, %r127, %r30;
	mov.b32 	%r132, 0;
	@%p1 bra 	$L__BB0_7;
	add.s32 	%r36, %r127, %r4;
	max.s32 	%r37, %r30, %r36;
	setp.lt.s32 	%p2, %r36, %r30;
	selp.u32 	%r38, 1, 0, %p2;
	add.s32 	%r39, %r36, %r38;
	sub.s32 	%r40, %r37, %r39;
	div.u32 	%r41, %r40, %r4;
	add.s32 	%r42, %r41, %r38;
	add.s32 	%r5, %r42, 1;
	and.b32  	%r6, %r5, 3;
	setp.lt.u32 	%p3, %r42, 3;
	mov.b32 	%r132, 0;
	@%p3 bra 	$L__BB0_4;
	and.b32  	%r44, %r5, -4;
	shl.b32 	%r7, %r4, 2;
	neg.s32 	%r123, %r44;
	mov.b32 	%r132, 0;
	mul.wide.s32 	%rd9, %r4, 4;
$L__BB0_3:
	mul.wide.s32 	%rd6, %r127, 4;
	add.s64 	%rd7, %rd2, %rd6;
	ld.global.f32 	%f1, [%rd7];
	add.s64 	%rd8, %rd1, %rd6;
	ld.global.f32 	%f2, [%rd8];
	mul.f32 	%f3, %f2, %f2;
	fma.rn.f32 	%f4, %f1, %f1, %f3;
	setp.lt.f32 	%p4, %f4, 0f3F800000;
	selp.u32 	%r45, 1, 0, %p4;
	add.s32 	%r46, %r132, %r45;
	add.s64 	%rd10, %rd7, %rd9;
	ld.global.f32 	%f5, [%rd10];
	add.s64 	%rd11, %rd8, %rd9;
	ld.global.f32 	%f6, [%rd11];
	mul.f32 	%f7, %f6, %f6;
	fma.rn.f32 	%f8, %f5, %f5, %f7;
	setp.lt.f32 	%p5, %f8, 0f3F800000;
	selp.u32 	%r47, 1, 0, %p5;
	add.s32 	%r48, %r46, %r47;
	add.s64 	%rd12, %rd10, %rd9;
	ld.global.f32 	%f9, [%rd12];
	add.s64 	%rd13, %rd11, %rd9;
	ld.global.f32 	%f10, [%rd13];
	mul.f32 	%f11, %f10, %f10;
	fma.rn.f32 	%f12, %f9, %f9, %f11;
	setp.lt.f32 	%p6, %f12, 0f3F800000;
	selp.u32 	%r49, 1, 0, %p6;
	add.s32 	%r50, %r48, %r49;
	add.s64 	%rd14, %rd12, %rd9;
	ld.global.f32 	%f13, [%rd14];
	add.s64 	%rd15, %rd13, %rd9;
	ld.global.f32 	%f14, [%rd15];
	mul.f32 	%f15, %f14, %f14;
	fma.rn.f32 	%f16, %f13, %f13, %f15;
	setp.lt.f32 	%p7, %f16, 0f3F800000;
	selp.u32 	%r51, 1, 0, %p7;
	add.s32 	%r132, %r50, %r51;
	add.s32 	%r127, %r127, %r7;
	add.s32 	%r123, %r123, 4;
	setp.ne.s32 	%p8, %r123, 0;
	@%p8 bra 	$L__BB0_3;
$L__BB0_4:
	setp.eq.s32 	%p9, %r6, 0;
	@%p9 bra 	$L__BB0_7;
	neg.s32 	%r129, %r6;
$L__BB0_6:
	.pragma "nounroll";
	mul.wide.s32 	%rd16, %r127, 4;
	add.s64 	%rd17, %rd1, %rd16;
	add.s64 	%rd18, %rd2, %rd16;
	ld.global.f32 	%f17, [%rd18];
	ld.global.f32 	%f18, [%rd17];
	mul.f32 	%f19, %f18, %f18;
	fma.rn.f32 	%f20, %f17, %f17, %f19;
	setp.lt.f32 	%p10, %f20, 0f3F800000;
	selp.u32 	%r52, 1, 0, %p10;
	add.s32 	%r132, %r132, %r52;
	add.s32 	%r127, %r127, %r4;
	add.s32 	%r129, %r129, 1;
	setp.ne.s32 	%p11, %r129, 0;
	@%p11 bra 	$L__BB0_6;
$L__BB0_7:
	shl.b32 	%r53, %r2, 2;
	mov.u32 	%r54, _ZZ6calcPiPfS_PiiE6counts;
	add.s32 	%r55, %r54, %r53;
	st.shared.u32 	[%r55], %r132;
	bar.sync 	0;
	setp.ne.s32 	%p12, %r2, 0;
	@%p12 bra 	$L__BB0_11;
	mov.b32 	%r134, 0;
	mov.b32 	%r133, 64;
$L__BB0_9:
	add.s32 	%r59, %r54, %r133;
	ld.shared.u32 	%r60, [%r59+-64];
	add.s32 	%r61, %r60, %r134;
	ld.shared.u32 	%r62, [%r59+-60];
	add.s32 	%r63, %r62, %r61;
	ld.shared.u32 	%r64, [%r59+-56];
	add.s32 	%r65, %r64, %r63;
	ld.shared.u32 	%r66, [%r59+-52];
	add.s32 	%r67, %r66, %r65;
	ld.shared.u32 	%r68, [%r59+-48];
	add.s32 	%r69, %r68, %r67;
	ld.shared.u32 	%r70, [%r59+-44];
	add.s32 	%r71, %r70, %r69;
	ld.shared.u32 	%r72, [%r59+-40];
	add.s32 	%r73, %r72, %r71;
	ld.shared.u32 	%r74, [%r59+-36];
	add.s32 	%r75, %r74, %r73;
	ld.shared.u32 	%r76, [%r59+-32];
	add.s32 	%r77, %r76, %r75;
	ld.shared.u32 	%r78, [%r59+-28];
	add.s32 	%r79, %r78, %r77;
	ld.shared.u32 	%r80, [%r59+-24];
	add.s32 	%r81, %r80, %r79;
	ld.shared.u32 	%r82, [%r59+-20];
	add.s32 	%r83, %r82, %r81;
	ld.shared.u32 	%r84, [%r59+-16];
	add.s32 	%r85, %r84, %r83;
	ld.shared.u32 	%r86, [%r59+-12];
	add.s32 	%r87, %r86, %r85;
	ld.shared.u32 	%r88, [%r59+-8];
	add.s32 	%r89, %r88, %r87;
	ld.shared.u32 	%r90, [%r59+-4];
	add.s32 	%r91, %r90, %r89;
	ld.shared.u32 	%r92, [%r59];
	add.s32 	%r93, %r92, %r91;
	ld.shared.u32 	%r94, [%r59+4];
	add.s32 	%r95, %r94, %r93;
	ld.shared.u32 	%r96, [%r59+8];
	add.s32 	%r97, %r96, %r95;
	ld.shared.u32 	%r98, [%r59+12];
	add.s32 	%r99, %r98, %r97;
	ld.shared.u32 	%r100, [%r59+16];
	add.s32 	%r101, %r100, %r99;
	ld.shared.u32 	%r102, [%r59+20];
	add.s32 	%r103, %r102, %r101;
	ld.shared.u32 	%r104, [%r59+24];
	add.s32 	%r105, %r104, %r103;
	ld.shared.u32 	%r106, [%r59+28];
	add.s32 	%r107, %r106, %r105;
	ld.shared.u32 	%r108, [%r59+32];
	add.s32 	%r109, %r108, %r107;
	ld.shared.u32 	%r110, [%r59+36];
	add.s32 	%r111, %r110, %r109;
	ld.shared.u32 	%r112, [%r59+40];
	add.s32 	%r113, %r112, %r111;
	ld.shared.u32 	%r114, [%r59+44];
	add.s32 	%r115, %r114, %r113;
	ld.shared.u32 	%r116, [%r59+48];
	add.s32 	%r117, %r116, %r115;
	ld.shared.u32 	%r118, [%r59+52];
	add.s32 	%r119, %r118, %r117;
	ld.shared.u32 	%r120, [%r59+56];
	add.s32 	%r121, %r120, %r119;
	ld.shared.u32 	%r122, [%r59+60];
	add.s32 	%r134, %r122, %r121;
	add.s32 	%r133, %r133, 128;
	setp.ne.s32 	%p13, %r133, 2112;
	@%p13 bra 	$L__BB0_9;
	cvta.to.global.u64 	%rd19, %rd3;
	mul.wide.u32 	%rd20, %r1, 4;
	add.s64 	%rd21, %rd19, %rd20;
	st.global.u32 	[%rd21], %r134;
$L__BB0_11:
	ret;

}
	// .globl	_ZN3cub18CUB_300001_SM_10006detail11EmptyKernelIvEEvv
.visible .entry _ZN3cub18CUB_300001_SM_10006detail11EmptyKernelIvEEvv()
{


	ret;

}


// ===== COMPILED SASS (sm_100) =====

	.target	sm_100

	.elftype	@"ET_EXEC"


//--------------------- .note.nv.tkinfo           --------------------------
	.section	.note.nv.tkinfo,"",@"SHT_NOTE"
	.sectionflags	@"SHF_NOTE_NV_TKINFO"
	.tkinfo
        /*0018*/ 	.word	0x00000002
        /*0030*/ 	.string	""
        /*0030*/ 	.string	"ptxas"
        /*0030*/ 	.string	"Cuda compilation tools, release 13.0, V13.0.88"
        /*0030*/ 	.string	"Build cuda_13.0.r13.0/compiler.36424714_0"
        /*0030*/ 	.string	"-arch sm_100 -m 64 "



//--------------------- .note.nv.cuinfo           --------------------------
	.section	.note.nv.cuinfo,"",@"SHT_NOTE"
	.sectionflags	@"SHF_NOTE_NV_CUINFO"
        /*0018*/ 	.short	0x0002
        /*001a*/ 	.short	0x0064
        /*001c*/ 	.short	0x0082
	.zero		2


//--------------------- .nv.info                  --------------------------
	.section	.nv.info,"",@"SHT_CUDA_INFO"
	.align	4


	//----- nvinfo : EIATTR_REGCOUNT
	.align		4
        /*0000*/ 	.byte	0x04, 0x2f
        /*0002*/ 	.short	(.L_46 - .L_45)
	.align		4
.L_45:
        /*0004*/ 	.word	index@(_Z6calcPiPfS_Pii)
        /*0008*/ 	.word	0x00000020


	//----- nvinfo : EIATTR_FRAME_SIZE
	.align		4
.L_46:
        /*000c*/ 	.byte	0x04, 0x11
        /*000e*/ 	.short	(.L_48 - .L_47)
	.align		4
.L_47:
        /*0010*/ 	.word	index@(_Z6calcPiPfS_Pii)
        /*0014*/ 	.word	0x00000000


	//----- nvinfo : EIATTR_REGCOUNT
	.align		4
.L_48:
        /*0018*/ 	.byte	0x04, 0x2f
        /*001a*/ 	.short	(.L_50 - .L_49)
	.align		4
.L_49:
        /*001c*/ 	.word	index@(_ZN3cub18CUB_300001_SM_10006detail11EmptyKernelIvEEvv)
        /*0020*/ 	.word	0x00000004


	//----- nvinfo : EIATTR_FRAME_SIZE
	.align		4
.L_50:
        /*0024*/ 	.byte	0x04, 0x11
        /*0026*/ 	.short	(.L_52 - .L_51)
	.align		4
.L_51:
        /*0028*/ 	.word	index@(_ZN3cub18CUB_300001_SM_10006detail11EmptyKernelIvEEvv)
        /*002c*/ 	.word	0x00000000


	//----- nvinfo : EIATTR_MIN_STACK_SIZE
	.align		4
.L_52:
        /*0030*/ 	.byte	0x04, 0x12
        /*0032*/ 	.short	(.L_54 - .L_53)
	.align		4
.L_53:
        /*0034*/ 	.word	index@(_ZN3cub18CUB_300001_SM_10006detail11EmptyKernelIvEEvv)
        /*0038*/ 	.word	0x00000000


	//----- nvinfo : EIATTR_MIN_STACK_SIZE
	.align		4
.L_54:
        /*003c*/ 	.byte	0x04, 0x12
        /*003e*/ 	.short	(.L_56 - .L_55)
	.align		4
.L_55:
        /*0040*/ 	.word	index@(_Z6calcPiPfS_Pii)
        /*0044*/ 	.word	0x00000000
.L_56:


//--------------------- .nv.compat                --------------------------
	.section	.nv.compat,"",@"SHT_CUDA_COMPAT_INFO"
	.align	4
        /*0000*/ 	.byte	0x02, 0x09, 0x00, 0x00, 0x02, 0x02, 0x01, 0x00, 0x02, 0x05, 0x05, 0x00, 0x03, 0x07, 0x01, 0x01
        /*0010*/ 	.byte	0x02, 0x03, 0x00, 0x00, 0x02, 0x06, 0x01, 0x00, 0x04, 0x0b, 0x08, 0x00, 0x01, 0x00, 0x00, 0x00
        /*0020*/ 	.byte	0x00, 0x00, 0x00, 0x00


//--------------------- .nv.info._ZN3cub18CUB_300001_SM_10006detail11EmptyKernelIvEEvv --------------------------
	.section	.nv.info._ZN3cub18CUB_300001_SM_10006detail11EmptyKernelIvEEvv,"",@"SHT_CUDA_INFO"
	.sectionflags	@""
	.align	4


	//----- nvinfo : EIATTR_CUDA_API_VERSION
	.align		4
        /*0000*/ 	.byte	0x04, 0x37
        /*0002*/ 	.short	(.L_58 - .L_57)
.L_57:
        /*0004*/ 	.word	0x00000082


	//----- nvinfo : EIATTR_SPARSE_MMA_MASK
	.align		4
.L_58:
        /*0008*/ 	.byte	0x03, 0x50
        /*000a*/ 	.short	0x0000


	//----- nvinfo : EIATTR_MAXREG_COUNT
	.align		4
        /*000c*/ 	.byte	0x03, 0x1b
        /*000e*/ 	.short	0x00ff


	//----- nvinfo : EIATTR_MERCURY_ISA_VERSION
	.align		4
        /*0010*/ 	.byte	0x03, 0x5f
        /*0012*/ 	.short	0x0101


	//----- nvinfo : EIATTR_VRC_CTA_INIT_COUNT
	.align		4
        /*0014*/ 	.byte	0x02, 0x4a
	.zero		1
	.zero		1


	//----- nvinfo : EIATTR_EXIT_INSTR_OFFSETS
	.align		4
        /*0018*/ 	.byte	0x04, 0x1c
        /*001a*/ 	.short	(.L_60 - .L_59)


	//   ....[0]....
.L_59:
        /*001c*/ 	.word	0x00000010


	//----- nvinfo : EIATTR_SW_WAR
	.align		4
.L_60:
        /*0020*/ 	.byte	0x04, 0x36
        /*0022*/ 	.short	(.L_62 - .L_61)
.L_61:
        /*0024*/ 	.word	0x00000008
.L_62:


//--------------------- .nv.info._Z6calcPiPfS_Pii --------------------------
	.section	.nv.info._Z6calcPiPfS_Pii,"",@"SHT_CUDA_INFO"
	.sectionflags	@""
	.align	4


	//----- nvinfo : EIATTR_CUDA_API_VERSION
	.align		4
        /*0000*/ 	.byte	0x04, 0x37
        /*0002*/ 	.short	(.L_64 - .L_63)
.L_63:
        /*0004*/ 	.word	0x00000082


	//----- nvinfo : EIATTR_KPARAM_INFO
	.align		4
.L_64:
        /*0008*/ 	.byte	0x04, 0x17
        /*000a*/ 	.short	(.L_66 - .L_65)
.L_65:
        /*000c*/ 	.word	0x00000000
        /*0010*/ 	.short	0x0003
        /*0012*/ 	.short	0x0018
        /*0014*/ 	.byte	0x00, 0xf0, 0x11, 0x00


	//----- nvinfo : EIATTR_KPARAM_INFO
	.align		4
.L_66:
        /*0018*/ 	.byte	0x04, 0x17
        /*001a*/ 	.short	(.L_68 - .L_67)
.L_67:
        /*001c*/ 	.word	0x00000000
        /*0020*/ 	.short	0x0002
        /*0022*/ 	.short	0x0010
        /*0024*/ 	.byte	0x00, 0xf5, 0x21, 0x00


	//----- nvinfo : EIATTR_KPARAM_INFO
	.align		4
.L_68:
        /*0028*/ 	.byte	0x04, 0x17
        /*002a*/ 	.short	(.L_70 - .L_69)
.L_69:
        /*002c*/ 	.word	0x00000000
        /*0030*/ 	.short	0x0001
        /*0032*/ 	.short	0x0008
        /*0034*/ 	.byte	0x00, 0xf5, 0x21, 0x00


	//----- nvinfo : EIATTR_KPARAM_INFO
	.align		4
.L_70:
        /*0038*/ 	.byte	0x04, 0x17
        /*003a*/ 	.short	(.L_72 - .L_71)
.L_71:
        /*003c*/ 	.word	0x00000000
        /*0040*/ 	.short	0x0000
        /*0042*/ 	.short	0x0000
        /*0044*/ 	.byte	0x00, 0xf5, 0x21, 0x00


	//----- nvinfo : EIATTR_SPARSE_MMA_MASK
	.align		4
.L_72:
        /*0048*/ 	.byte	0x03, 0x50
        /*004a*/ 	.short	0x0000


	//----- nvinfo : EIATTR_MAXREG_COUNT
	.align		4
        /*004c*/ 	.byte	0x03, 0x1b
        /*004e*/ 	.short	0x00ff


	//----- nvinfo : EIATTR_NUM_BARRIERS
	.align		4
        /*0050*/ 	.byte	0x02, 0x4c
        /*0052*/ 	.byte	0x01
	.zero		1


	//----- nvinfo : EIATTR_MERCURY_ISA_VERSION
	.align		4
        /*0054*/ 	.byte	0x03, 0x5f
        /*0056*/ 	.short	0x0101


	//----- nvinfo : EIATTR_VRC_CTA_INIT_COUNT
	.align		4
        /*0058*/ 	.byte	0x02, 0x4a
	.zero		1
	.zero		1


	//----- nvinfo : EIATTR_EXIT_INSTR_OFFSETS
	.align		4
        /*005c*/ 	.byte	0x04, 0x1c
        /*005e*/ 	.short	(.L_74 - .L_73)


	//   ....[0]....
.L_73:
        /*0060*/ 	.word	0x000016f0


	//   ....[1]....
        /*0064*/ 	.word	0x00001900


	//----- nvinfo : EIATTR_CRS_STACK_SIZE
	.align		4
.L_74:
        /*0068*/ 	.byte	0x04, 0x1e
        /*006a*/ 	.short	(.L_76 - .L_75)
.L_75:
        /*006c*/ 	.word	0x00000000


	//----- nvinfo : EIATTR_CBANK_PARAM_SIZE
	.align		4
.L_76:
        /*0070*/ 	.byte	0x03, 0x19
        /*0072*/ 	.short	0x001c


	//----- nvinfo : EIATTR_PARAM_CBANK
	.align		4
        /*0074*/ 	.byte	0x04, 0x0a
        /*0076*/ 	.short	(.L_78 - .L_77)
	.align		4
.L_77:
        /*0078*/ 	.word	index@(.nv.constant0._Z6calcPiPfS_Pii)
        /*007c*/ 	.short	0x0380
        /*007e*/ 	.short	0x001c


	//----- nvinfo : EIATTR_SW_WAR
	.align		4
.L_78:
        /*0080*/ 	.byte	0x04, 0x36
        /*0082*/ 	.short	(.L_80 - .L_79)
.L_79:
        /*0084*/ 	.word	0x00000008
.L_80:


//--------------------- .nv.callgraph             --------------------------
	.section	.nv.callgraph,"",@"SHT_CUDA_CALLGRAPH"
	.align	4
	.sectionentsize	8
	.align		4
        /*0000*/ 	.word	0x00000000
	.align		4
        /*0004*/ 	.word	0xffffffff
	.align		4
        /*0008*/ 	.word	0x00000000
	.align		4
        /*000c*/ 	.word	0xfffffffe
	.align		4
        /*0010*/ 	.word	0x00000000
	.align		4
        /*0014*/ 	.word	0xfffffffd
	.align		4
        /*0018*/ 	.word	0x00000000
	.align		4
        /*001c*/ 	.word	0xfffffffc


//--------------------- .nv.constant4             --------------------------
	.section	.nv.constant4,"a",@progbits
	.align	8
	.align		8
.nv.constant4:
        /*0000*/ 	.dword	_ZN34_INTERNAL_75297787_4_k_cu_30e42d0d4cuda3std3__45__cpo5beginE
	.align		8
        /*0008*/ 	.dword	_ZN34_INTERNAL_75297787_4_k_cu_30e42d0d4cuda3std3__45__cpo3endE
	.align		8
        /*0010*/ 	.dword	_ZN34_INTERNAL_75297787_4_k_cu_30e42d0d4cuda3std3__45__cpo6cbeginE
	.align		8
        /*0018*/ 	.dword	_ZN34_INTERNAL_75297787_4_k_cu_30e42d0d4cuda3std3__45__cpo4cendE
	.align		8
        /*0020*/ 	.dword	_ZN34_INTERNAL_75297787_4_k_cu_30e42d0d4cuda3std3__45__cpo6rbeginE
	.align		8
        /*0028*/ 	.dword	_ZN34_INTERNAL_75297787_4_k_cu_30e42d0d4cuda3std3__45__cpo4rendE
	.align		8
        /*0030*/ 	.dword	_ZN34_INTERNAL_75297787_4_k_cu_30e42d0d4cuda3std3__45__cpo7crbeginE
	.align		8
        /*0038*/ 	.dword	_ZN34_INTERNAL_75297787_4_k_cu_30e42d0d4cuda3std3__45__cpo5crendE
	.align		8
        /*0040*/ 	.dword	_ZN34_INTERNAL_75297787_4_k_cu_30e42d0d4cuda3std3__436_GLOBAL__N__75297787_4_k_cu_30e42d0d6ignoreE
	.align		8
        /*0048*/ 	.dword	_ZN34_INTERNAL_75297787_4_k_cu_30e42d0d4cuda3std3__419piecewise_constructE
	.align		8
        /*0050*/ 	.dword	_ZN34_INTERNAL_75297787_4_k_cu_30e42d0d4cuda3std3__48in_placeE
	.align		8
        /*0058*/ 	.dword	_ZN34_INTERNAL_75297787_4_k_cu_30e42d0d4cuda3std3__420unreachable_sentinelE
	.align		8
        /*0060*/ 	.dword	_ZN34_INTERNAL_75297787_4_k_cu_30e42d0d4cuda3std3__47nulloptE
	.align		8
        /*0068*/ 	.dword	_ZN34_INTERNAL_75297787_4_k_cu_30e42d0d4cuda3std3__48unexpectE
	.align		8
        /*0070*/ 	.dword	_ZN34_INTERNAL_75297787_4_k_cu_30e42d0d4cuda3std6ranges3__45__cpo4swapE
	.align		8
        /*0078*/ 	.dword	_ZN34_INTERNAL_75297787_4_k_cu_30e42d0d4cuda3std6ranges3__45__cpo9iter_moveE
	.align		8
        /*0080*/ 	.dword	_ZN34_INTERNAL_75297787_4_k_cu_30e42d0d4cuda3std6ranges3__45__cpo5beginE
	.align		8
        /*0088*/ 	.dword	_ZN34_INTERNAL_75297787_4_k_cu_30e42d0d4cuda3std6ranges3__45__cpo3endE
	.align		8
        /*0090*/ 	.dword	_ZN34_INTERNAL_75297787_4_k_cu_30e42d0d4cuda3std6ranges3__45__cpo6cbeginE
	.align		8
        /*0098*/ 	.dword	_ZN34_INTERNAL_75297787_4_k_cu_30e42d0d4cuda3std6ranges3__45__cpo4cendE
	.align		8
        /*00a0*/ 	.dword	_ZN34_INTERNAL_75297787_4_k_cu_30e42d0d4cuda3std6ranges3__45__cpo7advanceE
	.align		8
        /*00a8*/ 	.dword	_ZN34_INTERNAL_75297787_4_k_cu_30e42d0d4cuda3std6ranges3__45__cpo9iter_swapE
	.align		8
        /*00b0*/ 	.dword	_ZN34_INTERNAL_75297787_4_k_cu_30e42d0d4cuda3std6ranges3__45__cpo4nextE
	.align		8
        /*00b8*/ 	.dword	_ZN34_INTERNAL_75297787_4_k_cu_30e42d0d4cuda3std6ranges3__45__cpo4prevE
	.align		8
        /*00c0*/ 	.dword	_ZN34_INTERNAL_75297787_4_k_cu_30e42d0d4cuda3std6ranges3__45__cpo4dataE
	.align		8
        /*00c8*/ 	.dword	_ZN34_INTERNAL_75297787_4_k_cu_30e42d0d4cuda3std6ranges3__45__cpo5cdataE
	.align		8
        /*00d0*/ 	.dword	_ZN34_INTERNAL_75297787_4_k_cu_30e42d0d4cuda3std6ranges3__45__cpo4sizeE
	.align		8
        /*00d8*/ 	.dword	_ZN34_INTERNAL_75297787_4_k_cu_30e42d0d4cuda3std6ranges3__45__cpo5ssizeE
	.align		8
        /*00e0*/ 	.dword	_ZN34_INTERNAL_75297787_4_k_cu_30e42d0d4cuda3std6ranges3__45__cpo8distanceE
	.align		8
        /*00e8*/ 	.dword	_ZN34_INTERNAL_75297787_4_k_cu_30e42d0d6thrust24THRUST_300001_SM_1000_NS8cuda_cub3parE
	.align		8
        /*00f0*/ 	.dword	_ZN34_INTERNAL_75297787_4_k_cu_30e42d0d6thrust24THRUST_300001_SM_1000_NS8cuda_cub10par_nosyncE
	.align		8
        /*00f8*/ 	.dword	_ZN34_INTERNAL_75297787_4_k_cu_30e42d0d6thrust24THRUST_300001_SM_1000_NS6system6detail10sequential3seqE
	.align		8
        /*0100*/ 	.dword	_ZN34_INTERNAL_75297787_4_k_cu_30e42d0d6thrust24THRUST_300001_SM_1000_NS6system3cpp3parE
	.align		8
        /*0108*/ 	.dword	_ZN34_INTERNAL_75297787_4_k_cu_30e42d0d6thrust24THRUST_300001_SM_1000_NS12placeholders2_1E
	.align		8
        /*0110*/ 	.dword	_ZN34_INTERNAL_75297787_4_k_cu_30e42d0d6thrust24THRUST_300001_SM_1000_NS12placeholders2_2E
	.align		8
        /*0118*/ 	.dword	_ZN34_INTERNAL_75297787_4_k_cu_30e42d0d6thrust24THRUST_300001_SM_1000_NS12placeholders2_3E
	.align		8
        /*0120*/ 	.dword	_ZN34_INTERNAL_75297787_4_k_cu_30e42d0d6thrust24THRUST_300001_SM_1000_NS12placeholders2_4E
	.align		8
        /*0128*/ 	.dword	_ZN34_INTERNAL_75297787_4_k_cu_30e42d0d6thrust24THRUST_300001_SM_1000_NS12placeholders2_5E
	.align		8
        /*0130*/ 	.dword	_ZN34_INTERNAL_75297787_4_k_cu_30e42d0d6thrust24THRUST_300001_SM_1000_NS12placeholders2_6E
	.align		8
        /*0138*/ 	.dword	_ZN34_INTERNAL_75297787_4_k_cu_30e42d0d6thrust24THRUST_300001_SM_1000_NS12placeholders2_7E
	.align		8
        /*0140*/ 	.dword	_ZN34_INTERNAL_75297787_4_k_cu_30e42d0d6thrust24THRUST_300001_SM_1000_NS12placeholders2_8E
	.align		8
        /*0148*/ 	.dword	_ZN34_INTERNAL_75297787_4_k_cu_30e42d0d6thrust24THRUST_300001_SM_1000_NS12placeholders2_9E
	.align		8
        /*0150*/ 	.dword	_ZN34_INTERNAL_75297787_4_k_cu_30e42d0d6thrust24THRUST_300001_SM_1000_NS12placeholders3_10E
	.align		8
        /*0158*/ 	.dword	_ZN34_INTERNAL_75297787_4_k_cu_30e42d0d6thrust24THRUST_300001_SM_1000_NS3seqE
	.align		8
        /*0160*/ 	.dword	_ZN34_INTERNAL_75297787_4_k_cu_30e42d0d6thrust24THRUST_300001_SM_1000_NS6deviceE


//--------------------- .text._ZN3cub18CUB_300001_SM_10006detail11EmptyKernelIvEEvv --------------------------
	.section	.text._ZN3cub18CUB_300001_SM_10006detail11EmptyKernelIvEEvv,"ax",@progbits
	.align	128
        .global         _ZN3cub18CUB_300001_SM_10006detail11EmptyKernelIvEEvv
        .type           _ZN3cub18CUB_300001_SM_10006detail11EmptyKernelIvEEvv,@function
        .size           _ZN3cub18CUB_300001_SM_10006detail11EmptyKernelIvEEvv,(.L_x_15 - _ZN3cub18CUB_300001_SM_10006detail11EmptyKernelIvEEvv)
        .other          _ZN3cub18CUB_300001_SM_10006detail11EmptyKernelIvEEvv,@"STO_CUDA_ENTRY STV_DEFAULT"
_ZN3cub18CUB_300001_SM_10006detail11EmptyKernelIvEEvv:
.text._ZN3cub18CUB_300001_SM_10006detail11EmptyKernelIvEEvv:
[----:B------:R-:W-:Y:S01]  /*0000*/  LDC R1, c[0x0][0x37c] ;  /* 0x0000df00ff017b82 */ /* 0x000fe20000000800 */
[----:B------:R-:W-:Y:S05]  /*0010*/  EXIT ;  /* 0x000000000000794d */ /* 0x000fea0003800000 */
.L_x_0:
[----:B------:R-:W-:-:S00]  /*0020*/  BRA `(.L_x_0) ;  /* 0xfffffffc00fc7947 */ /* 0x000fc0000383ffff */
[----:B------:R-:W-:-:S00]  /*0030*/  NOP ;  /* 0x0000000000007918 */ /* 0x000fc00000000000 */
        /* <DEDUP_REMOVED lines=12> */
.L_x_15:


//--------------------- .text._Z6calcPiPfS_Pii    --------------------------
	.section	.text._Z6calcPiPfS_Pii,"ax",@progbits
	.align	128
        .global         _Z6calcPiPfS_Pii
        .type           _Z6calcPiPfS_Pii,@function
        .size           _Z6calcPiPfS_Pii,(.L_x_16 - _Z6calcPiPfS_Pii)
        .other          _Z6calcPiPfS_Pii,@"STO_CUDA_ENTRY STV_DEFAULT"
_Z6calcPiPfS_Pii:
.text._Z6calcPiPfS_Pii:
[----:B------:R-:W-:Y:S01]  /*0000*/  LDC R1, c[0x0][0x37c] ;  /* 0x0000df00ff017b82 */ /* 0x000fe20000000800 */
[----:B------:R-:W0:Y:S01]  /*0010*/  S2R R0, SR_CTAID.X ;  /* 0x0000000000007919 */ /* 0x000e220000002500 */
[----:B------:R-:W1:Y:S06]  /*0020*/  LDCU UR4, c[0x0][0x360] ;  /* 0x00006c00ff0477ac */ /* 0x000e6c0008000800 */
[----:B------:R-:W1:Y:S01]  /*0030*/  LDC R4, c[0x0][0x370] ;  /* 0x0000dc00ff047b82 */ /* 0x000e620000000800 */
[----:B------:R-:W-:Y:S01]  /*0040*/  BSSY.RECONVERGENT B2, `(.L_x_1) ;  /* 0x0000162000027945 */ /* 0x000fe20003800200 */
[----:B------:R-:W0:Y:S01]  /*0050*/  S2R R2, SR_TID.X ;  /* 0x0000000000027919 */ /* 0x000e220000002100 */
[----:B------:R-:W2:Y:S01]  /*0060*/  LDCU UR8, c[0x0][0x398] ;  /* 0x00007300ff0877ac */ /* 0x000ea20008000800 */
[----:B------:R-:W-:Y:S01]  /*0070*/  HFMA2 R5, -RZ, RZ, 0, 0 ;  /* 0x00000000ff057431 */ /* 0x000fe200000001ff */
[----:B------:R-:W3:Y:S01]  /*0080*/  LDCU.64 UR6, c[0x0][0x358] ;  /* 0x00006b00ff0677ac */ /* 0x000ee20008000a00 */
[----:B-1----:R-:W-:-:S02]  /*0090*/  IMAD R4, R4, UR4, RZ ;  /* 0x0000000404047c24 */ /* 0x002fc4000f8e02ff */
[----:B0-----:R-:W-:-:S05]  /*00a0*/  IMAD R7, R0, UR4, R2 ;  /* 0x0000000400077c24 */ /* 0x001fca000f8e0202 */
[----:B--2---:R-:W-:-:S13]  /*00b0*/  ISETP.GE.AND P0, PT, R7, UR8, PT ;  /* 0x0000000807007c0c */ /* 0x004fda000bf06270 */
[----:B---3--:R-:W-:Y:S05]  /*00c0*/  @P0 BRA `(.L_x_2) ;  /* 0x0000001400640947 */ /* 0x008fea0003800000 */
[----:B------:R-:W0:Y:S01]  /*00d0*/  I2F.U32.RP R10, R4 ;  /* 0x00000004000a7306 */ /* 0x000e220000209000 */
[C---:B------:R-:W-:Y:S01]  /*00e0*/  IMAD.IADD R3, R4.reuse, 0x1, R7 ;  /* 0x0000000104037824 */ /* 0x040fe200078e0207 */
[----:B------:R-:W-:Y:S01]  /*00f0*/  IADD3 R11, PT, PT, RZ, -R4, RZ ;  /* 0x80000004ff0b7210 */ /* 0x000fe20007ffe0ff */
[----:B------:R-:W-:Y:S01]  /*0100*/  BSSY.RECONVERGENT B1, `(.L_x_3) ;  /* 0x0000142000017945 */ /* 0x000fe20003800200 */
[----:B------:R-:W-:Y:S02]  /*0110*/  ISETP.NE.U32.AND P2, PT, R4, RZ, PT ;  /* 0x000000ff0400720c */ /* 0x000fe40003f45070 */
[C---:B------:R-:W-:Y:S02]  /*0120*/  ISETP.GE.AND P0, PT, R3.reuse, UR8, PT ;  /* 0x0000000803007c0c */ /* 0x040fe4000bf06270 */
[----:B------:R-:W-:Y:S02]  /*0130*/  VIMNMX R6, PT, PT, R3, UR8, !PT ;  /* 0x0000000803067c48 */ /* 0x000fe4000ffe0100 */
[----:B------:R-:W-:-:S04]  /*0140*/  SEL R5, RZ, 0x1, P0 ;  /* 0x00000001ff057807 */ /* 0x000fc80000000000 */
[----:B------:R-:W-:Y:S01]  /*0150*/  IADD3 R3, PT, PT, R6, -R3, -R5 ;  /* 0x8000000306037210 */ /* 0x000fe20007ffe805 */
[----:B0-----:R-:W0:Y:S02]  /*0160*/  MUFU.RCP R10, R10 ;  /* 0x0000000a000a7308 */ /* 0x001e240000001000 */
[----:B0-----:R-:W-:-:S06]  /*0170*/  IADD3 R8, PT, PT, R10, 0xffffffe, RZ ;  /* 0x0ffffffe0a087810 */ /* 0x001fcc0007ffe0ff */
[----:B------:R0:W1:Y:S02]  /*0180*/  F2I.FTZ.U32.TRUNC.NTZ R9, R8 ;  /* 0x0000000800097305 */ /* 0x000064000021f000 */
[----:B0-----:R-:W-:Y:S01]  /*0190*/  MOV R8, RZ ;  /* 0x000000ff00087202 */ /* 0x001fe20000000f00 */
[----:B-1----:R-:W-:-:S04]  /*01a0*/  IMAD R11, R11, R9, RZ ;  /* 0x000000090b0b7224 */ /* 0x002fc800078e02ff */
[----:B------:R-:W-:-:S06]  /*01b0*/  IMAD.HI.U32 R10, R9, R11, R8 ;  /* 0x0000000b090a7227 */ /* 0x000fcc00078e0008 */
[----:B------:R-:W-:-:S05]  /*01c0*/  IMAD.HI.U32 R10, R10, R3, RZ ;  /* 0x000000030a0a7227 */ /* 0x000fca00078e00ff */
[----:B------:R-:W-:-:S05]  /*01d0*/  IADD3 R6, PT, PT, -R10, RZ, RZ ;  /* 0x000000ff0a067210 */ /* 0x000fca0007ffe1ff */
[----:B------:R-:W-:-:S05]  /*01e0*/  IMAD R3, R4, R6, R3 ;  /* 0x0000000604037224 */ /* 0x000fca00078e0203 */
[----:B------:R-:W-:-:S13]  /*01f0*/  ISETP.GE.U32.AND P0, PT, R3, R4, PT ;  /* 0x000000040300720c */ /* 0x000fda0003f06070 */
[----:B------:R-:W-:Y:S01]  /*0200*/  @P0 IADD3 R3, PT, PT, -R4, R3, RZ ;  /* 0x0000000304030210 */ /* 0x000fe20007ffe1ff */
[----:B------:R-:W-:-:S03]  /*0210*/  @P0 VIADD R10, R10, 0x1 ;  /* 0x000000010a0a0836 */ /* 0x000fc60000000000 */
[----:B------:R-:W-:-:S13]  /*0220*/  ISETP.GE.U32.AND P1, PT, R3, R4, PT ;  /* 0x000000040300720c */ /* 0x000fda0003f26070 */
[----:B------:R-:W-:Y:S02]  /*0230*/  @P1 IADD3 R10, PT, PT, R10, 0x1, RZ ;  /* 0x000000010a0a1810 */ /* 0x000fe40007ffe0ff */
[----:B------:R-:W-:-:S04]  /*0240*/  @!P2 LOP3.LUT R10, RZ, R4, RZ, 0x33, !PT ;  /* 0x00000004ff0aa212 */ /* 0x000fc800078e33ff */
[----:B------:R-:W-:-:S04]  /*0250*/  IADD3 R5, PT, PT, R5, R10, RZ ;  /* 0x0000000a05057210 */ /* 0x000fc80007ffe0ff */
[C---:B------:R-:W-:Y:S02]  /*0260*/  ISETP.GE.U32.AND P0, PT, R5.reuse, 0x3, PT ;  /* 0x000000030500780c */ /* 0x040fe40003f06070 */
[----:B------:R-:W-:Y:S01]  /*0270*/  IADD3 R3, PT, PT, R5, 0x1, RZ ;  /* 0x0000000105037810 */ /* 0x000fe20007ffe0ff */
[----:B------:R-:W-:-:S03]  /*0280*/  IMAD.MOV.U32 R5, RZ, RZ, RZ ;  /* 0x000000ffff057224 */ /* 0x000fc600078e00ff */
[----:B------:R-:W-:-:S07]  /*0290*/  LOP3.LUT R6, R3, 0x3, RZ, 0xc0, !PT ;  /* 0x0000000303067812 */ /* 0x000fce00078ec0ff */
[----:B------:R-:W-:Y:S05]  /*02a0*/  @!P0 BRA `(.L_x_4) ;  /* 0x00000010009c8947 */ /* 0x000fea0003800000 */
[----:B------:R-:W-:Y:S01]  /*02b0*/  LOP3.LUT R3, R3, 0xfffffffc, RZ, 0xc0, !PT ;  /* 0xfffffffc03037812 */ /* 0x000fe200078ec0ff */
[----:B------:R-:W0:Y:S01]  /*02c0*/  LDC.64 R12, c[0x0][0x380] ;  /* 0x0000e000ff0c7b82 */ /* 0x000e220000000a00 */
[----:B------:R-:W-:Y:S01]  /*02d0*/  BSSY.RELIABLE B0, `(.L_x_5) ;  /* 0x00000fc000007945 */ /* 0x000fe20003800100 */
[----:B------:R-:W-:Y:S02]  /*02e0*/  MOV R5, RZ ;  /* 0x000000ff00057202 */ /* 0x000fe40000000f00 */
[----:B------:R-:W-:-:S04]  /*02f0*/  IADD3 R3, PT, PT, -R3, RZ, RZ ;  /* 0x000000ff03037210 */ /* 0x000fc80007ffe1ff */
[----:B------:R-:W1:Y:S01]  /*0300*/  LDC.64 R14, c[0x0][0x388] ;  /* 0x0000e200ff0e7b82 */ /* 0x000e620000000a00 */
[----:B------:R-:W-:-:S13]  /*0310*/  ISETP.GE.AND P0, PT, R3, RZ, PT ;  /* 0x000000ff0300720c */ /* 0x000fda0003f06270 */
[----:B------:R-:W-:Y:S05]  /*0320*/  @P0 BRA `(.L_x_6) ;  /* 0x0000000c00d80947 */ /* 0x000fea0003800000 */
[----:B------:R-:W-:Y:S01]  /*0330*/  IADD3 R8, PT, PT, -R3, RZ, RZ ;  /* 0x000000ff03087210 */ /* 0x000fe20007ffe1ff */
[----:B------:R-:W-:Y:S01]  /*0340*/  BSSY.RECONVERGENT B3, `(.L_x_7) ;  /* 0x000009e000037945 */ /* 0x000fe20003800200 */
[----:B------:R-:W-:Y:S02]  /*0350*/  PLOP3.LUT P0, PT, PT, PT, PT, 0x80, 0x8 ;  /* 0x000000000008781c */ /* 0x000fe40003f0f070 */
[----:B------:R-:W-:-:S13]  /*0360*/  ISETP.GT.AND P1, PT, R8, 0xc, PT ;  /* 0x0000000c0800780c */ /* 0x000fda0003f24270 */
[----:B------:R-:W-:Y:S05]  /*0370*/  @!P1 BRA `(.L_x_8) ;  /* 0x0000000800689947 */ /* 0x000fea0003800000 */
[----:B------:R-:W2:Y:S01]  /*0380*/  LDC.64 R10, c[0x0][0x380] ;  /* 0x0000e000ff0a7b82 */ /* 0x000ea20000000a00 */
[----:B------:R-:W-:-:S07]  /*0390*/  PLOP3.LUT P0, PT, PT, PT, PT, 0x8, 0x80 ;  /* 0x000000000080781c */ /* 0x000fce0003f0e170 */
[----:B------:R-:W3:Y:S06]  /*03a0*/  LDC.64 R16, c[0x0][0x388] ;  /* 0x0000e200ff107b82 */ /* 0x000eec0000000a00 */
.L_x_9:
[----:B---3--:R-:W-:-:S04]  /*03b0*/  IMAD.WIDE R22, R7, 0x4, R16 ;  /* 0x0000000407167825 */ /* 0x008fc800078e0210 */
[----:B--2---:R-:W-:Y:S01]  /*03c0*/  IMAD.WIDE R28, R7, 0x4, R10 ;  /* 0x00000004071c7825 */ /* 0x004fe200078e020a */
[----:B------:R-:W2:Y:S03]  /*03d0*/  LDG.E R26, desc[UR6][R22.64] ;  /* 0x00000006161a7981 */ /* 0x000ea6000c1e1900 */
[C---:B------:R-:W-:Y:S01]  /*03e0*/  IMAD.WIDE R8, R4.reuse, 0x4, R22 ;  /* 0x0000000404087825 */ /* 0x040fe200078e0216 */
[----:B------:R-:W3:Y:S03]  /*03f0*/  LDG.E R25, desc[UR6][R28.64] ;  /* 0x000000061c197981 */ /* 0x000ee6000c1e1900 */
[C---:B------:R-:W-:Y:S01]  /*0400*/  IMAD.WIDE R18, R4.reuse, 0x4, R28 ;  /* 0x0000000404127825 */ /* 0x040fe200078e021c */
[----:B------:R4:W5:Y:S04]  /*0410*/  LDG.E R21, desc[UR6][R8.64] ;  /* 0x0000000608157981 */ /* 0x000968000c1e1900 */
[----:B------:R0:W5:Y:S01]  /*0420*/  LDG.E R20, desc[UR6][R18.64] ;  /* 0x0000000612147981 */ /* 0x000162000c1e1900 */
[----:B----4-:R-:W-:-:S04]  /*0430*/  IMAD.WIDE R8, R4, 0x4, R8 ;  /* 0x0000000404087825 */ /* 0x010fc800078e0208 */
[C---:B0-----:R-:W-:Y:S01]  /*0440*/  IMAD.WIDE R18, R4.reuse, 0x4, R18 ;  /* 0x0000000404127825 */ /* 0x041fe200078e0212 */
[----:B------:R0:W4:Y:S04]  /*0450*/  LDG.E R24, desc[UR6][R8.64] ;  /* 0x0000000608187981 */ /* 0x000128000c1e1900 */
[----:B------:R1:W4:Y:S01]  /*0460*/  LDG.E R23, desc[UR6][R18.64] ;  /* 0x0000000612177981 */ /* 0x000322000c1e1900 */
[----:B0-----:R-:W-:-:S04]  /*0470*/  IMAD.WIDE R8, R4, 0x4, R8 ;  /* 0x0000000404087825 */ /* 0x001fc800078e0208 */
[C---:B-1----:R-:W-:Y:S02]  /*0480*/  IMAD.WIDE R18, R4.reuse, 0x4, R18 ;  /* 0x0000000404127825 */ /* 0x042fe400078e0212 */
[----:B------:R0:W4:Y:S04]  /*0490*/  LDG.E R9, desc[UR6][R8.64] ;  /* 0x0000000608097981 */ /* 0x000128000c1e1900 */
[----:B------:R1:W4:Y:S01]  /*04a0*/  LDG.E R22, desc[UR6][R18.64] ;  /* 0x0000000612167981 */ /* 0x000322000c1e1900 */
[----:B------:R-:W-:Y:S01]  /*04b0*/  IADD3 R27, PT, PT, R5, 0x1, RZ ;  /* 0x00000001051b7810 */ /* 0x000fe20007ffe0ff */
[----:B0-----:R-:W-:-:S04]  /*04c0*/  IMAD R8, R4, 0x4, R7 ;  /* 0x0000000404087824 */ /* 0x001fc800078e0207 */
[----:B-1----:R-:W-:-:S04]  /*04d0*/  IMAD.WIDE R18, R8, 0x4, R10 ;  /* 0x0000000408127825 */ /* 0x002fc800078e020a */
[----:B--2---:R-:W-:-:S04]  /*04e0*/  FMUL R26, R26, R26 ;  /* 0x0000001a1a1a7220 */ /* 0x004fc80000400000 */
[----:B---3--:R-:W-:Y:S01]  /*04f0*/  FFMA R26, R25, R25, R26 ;  /* 0x00000019191a7223 */ /* 0x008fe2000000001a */
[----:B-----5:R-:W-:-:S04]  /*0500*/  FMUL R21, R21, R21 ;  /* 0x0000001515157220 */ /* 0x020fc80000400000 */
[----:B------:R-:W-:Y:S02]  /*0510*/  FSETP.GEU.AND P1, PT, R26, 1, PT ;  /* 0x3f8000001a00780b */ /* 0x000fe40003f2e000 */
[----:B------:R0:W2:Y:S01]  /*0520*/  LDG.E R26, desc[UR6][R18.64] ;  /* 0x00000006121a7981 */ /* 0x0000a2000c1e1900 */
[----:B------:R-:W-:Y:S01]  /*0530*/  FFMA R7, R20, R20, R21 ;  /* 0x0000001414077223 */ /* 0x000fe20000000015 */
[----:B------:R-:W-:-:S04]  /*0540*/  IMAD.WIDE R20, R8, 0x4, R16 ;  /* 0x0000000408147825 */ /* 0x000fc800078e0210 */
[----:B------:R-:W-:Y:S02]  /*0550*/  FSETP.GEU.AND P2, PT, R7, 1, PT ;  /* 0x3f8000000700780b */ /* 0x000fe40003f4e000 */
[----:B------:R1:W3:Y:S01]  /*0560*/  LDG.E R7, desc[UR6][R20.64] ;  /* 0x0000000614077981 */ /* 0x0002e2000c1e1900 */
[----:B----4-:R-:W-:Y:S01]  /*0570*/  FMUL R24, R24, R24 ;  /* 0x0000001818187220 */ /* 0x010fe20000400000 */
[----:B0-----:R-:W-:Y:S01]  /*0580*/  IMAD.WIDE R18, R4, 0x4, R18 ;  /* 0x0000000404127825 */ /* 0x001fe200078e0212 */
[----:B------:R-:W-:-:S03]  /*0590*/  @P1 IADD3 R27, PT, PT, R5, RZ, RZ ;  /* 0x000000ff051b1210 */ /* 0x000fc60007ffe0ff */
[----:B-1----:R-:W-:-:S04]  /*05a0*/  IMAD.WIDE R20, R4, 0x4, R20 ;  /* 0x0000000404147825 */ /* 0x002fc800078e0214 */
[----:B------:R-:W-:Y:S01]  /*05b0*/  FFMA R24, R23, R23, R24 ;  /* 0x0000001717187223 */ /* 0x000fe20000000018 */
[----:B------:R0:W4:Y:S04]  /*05c0*/  LDG.E R5, desc[UR6][R18.64] ;  /* 0x0000000612057981 */ /* 0x000128000c1e1900 */
[----:B------:R1:W5:Y:S01]  /*05d0*/  LDG.E R23, desc[UR6][R20.64] ;  /* 0x0000000614177981 */ /* 0x000362000c1e1900 */
[----:B------:R-:W-:Y:S01]  /*05e0*/  FMUL R9, R9, R9 ;  /* 0x0000000909097220 */ /* 0x000fe20000400000 */
[----:B0-----:R-:W-:-:S04]  /*05f0*/  IMAD.WIDE R18, R4, 0x4, R18 ;  /* 0x0000000404127825 */ /* 0x001fc800078e0212 */
[----:B-1----:R-:W-:-:S04]  /*0600*/  IMAD.WIDE R20, R4, 0x4, R20 ;  /* 0x0000000404147825 */ /* 0x002fc800078e0214 */
[----:B------:R-:W-:Y:S01]  /*0610*/  FFMA R22, R22, R22, R9 ;  /* 0x0000001616167223 */ /* 0x000fe20000000009 */
[----:B------:R-:W-:Y:S01]  /*0620*/  IADD3 R25, PT, PT, R27, 0x1, RZ ;  /* 0x000000011b197810 */ /* 0x000fe20007ffe0ff */
[----:B------:R0:W4:Y:S01]  /*0630*/  LDG.E R9, desc[UR6][R20.64] ;  /* 0x0000000614097981 */ /* 0x000122000c1e1900 */
[----:B------:R-:W-:Y:S01]  /*0640*/  @P2 IMAD.MOV R25, RZ, RZ, R27 ;  /* 0x000000ffff192224 */ /* 0x000fe200078e021b */
[----:B------:R-:W-:Y:S02]  /*0650*/  FSETP.GEU.AND P2, PT, R24, 1, PT ;  /* 0x3f8000001800780b */ /* 0x000fe40003f4e000 */
[----:B------:R1:W4:Y:S01]  /*0660*/  LDG.E R24, desc[UR6][R18.64] ;  /* 0x0000000612187981 */ /* 0x000322000c1e1900 */
[----:B0-----:R-:W-:-:S04]  /*0670*/  IMAD.WIDE R20, R4, 0x4, R20 ;  /* 0x0000000404147825 */ /* 0x001fc800078e0214 */
[----:B-1----:R-:W-:Y:S02]  /*0680*/  IMAD.WIDE R18, R4, 0x4, R18 ;  /* 0x0000000404127825 */ /* 0x002fe400078e0212 */
[----:B------:R-:W4:Y:S04]  /*0690*/  LDG.E R20, desc[UR6][R20.64] ;  /* 0x0000000614147981 */ /* 0x000f28000c1e1900 */
[----:B------:R0:W4:Y:S01]  /*06a0*/  LDG.E R21, desc[UR6][R18.64] ;  /* 0x0000000612157981 */ /* 0x000122000c1e1900 */
[----:B------:R-:W-:Y:S01]  /*06b0*/  FSETP.GEU.AND P1, PT, R22, 1, PT ;  /* 0x3f8000001600780b */ /* 0x000fe20003f2e000 */
[----:B---3--:R-:W-:Y:S01]  /*06c0*/  FMUL R27, R7, R7 ;  /* 0x00000007071b7220 */ /* 0x008fe20000400000 */
[----:B------:R-:W-:-:S03]  /*06d0*/  IADD3 R7, PT, PT, R25, 0x1, RZ ;  /* 0x0000000119077810 */ /* 0x000fc60007ffe0ff */
[----:B--2---:R-:W-:Y:S01]  /*06e0*/  FFMA R27, R26, R26, R27 ;  /* 0x0000001a1a1b7223 */ /* 0x004fe2000000001b */
[----:B------:R-:W-:-:S04]  /*06f0*/  @P2 IADD3 R7, PT, PT, R25, RZ, RZ ;  /* 0x000000ff19072210 */ /* 0x000fc80007ffe0ff */
[----:B------:R-:W-:Y:S02]  /*0700*/  FSETP.GEU.AND P2, PT, R27, 1, PT ;  /* 0x3f8000001b00780b */ /* 0x000fe40003f4e000 */
[----:B------:R-:W-:Y:S01]  /*0710*/  IADD3 R22, PT, PT, R7, 0x1, RZ ;  /* 0x0000000107167810 */ /* 0x000fe20007ffe0ff */
[----:B------:R-:W-:Y:S01]  /*0720*/  @P1 IMAD.MOV R22, RZ, RZ, R7 ;  /* 0x000000ffff161224 */ /* 0x000fe200078e0207 */
[----:B------:R-:W-:Y:S01]  /*0730*/  LEA R7, R4, R8, 0x2 ;  /* 0x0000000804077211 */ /* 0x000fe200078e10ff */
[----:B-----5:R-:W-:-:S04]  /*0740*/  FMUL R8, R23, R23 ;  /* 0x0000001717087220 */ /* 0x020fc80000400000 */
[----:B0-----:R-:W-:Y:S01]  /*0750*/  IMAD.WIDE R18, R7, 0x4, R16 ;  /* 0x0000000407127825 */ /* 0x001fe200078e0210 */
[----:B------:R-:W-:-:S03]  /*0760*/  IADD3 R25, PT, PT, R22, 0x1, RZ ;  /* 0x0000000116197810 */ /* 0x000fc60007ffe0ff */
[----:B----4-:R-:W-:Y:S01]  /*0770*/  FFMA R5, R5, R5, R8 ;  /* 0x0000000505057223 */ /* 0x010fe20000000008 */
[----:B------:R-:W-:Y:S01]  /*0780*/  @P2 IADD3 R25, PT, PT, R22, RZ, RZ ;  /* 0x000000ff16192210 */ /* 0x000fe20007ffe0ff */
[----:B------:R-:W-:Y:S01]  /*0790*/  IMAD.WIDE R22, R7, 0x4, R10 ;  /* 0x0000000407167825 */ /* 0x000fe200078e020a */
[----:B------:R0:W2:Y:S02]  /*07a0*/  LDG.E R8, desc[UR6][R18.64] ;  /* 0x0000000612087981 */ /* 0x0000a4000c1e1900 */
[----:B------:R-:W-:Y:S02]  /*07b0*/  FSETP.GEU.AND P1, PT, R5, 1, PT ;  /* 0x3f8000000500780b */ /* 0x000fe40003f2e000 */
[----:B------:R1:W3:Y:S01]  /*07c0*/  LDG.E R5, desc[UR6][R22.64] ;  /* 0x0000000616057981 */ /* 0x0002e2000c1e1900 */
[----:B------:R-:W-:Y:S01]  /*07d0*/  FMUL R9, R9, R9 ;  /* 0x0000000909097220 */ /* 0x000fe20000400000 */
[----:B0-----:R-:W-:-:S04]  /*07e0*/  IMAD.WIDE R18, R4, 0x4, R18 ;  /* 0x0000000404127825 */ /* 0x001fc800078e0212 */
[----:B------:R-:W-:Y:S01]  /*07f0*/  FFMA R24, R24, R24, R9 ;  /* 0x0000001818187223 */ /* 0x000fe20000000009 */
[----:B-1----:R-:W-:-:S04]  /*0800*/  IMAD.WIDE R22, R4, 0x4, R22 ;  /* 0x0000000404167825 */ /* 0x002fc800078e0216 */
[----:B------:R-:W-:Y:S02]  /*0810*/  FSETP.GEU.AND P2, PT, R24, 1, PT ;  /* 0x3f8000001800780b */ /* 0x000fe40003f4e000 */
[----:B------:R0:W4:Y:S01]  /*0820*/  LDG.E R24, desc[UR6][R18.64] ;  /* 0x0000000612187981 */ /* 0x000122000c1e1900 */
[C---:B------:R-:W-:Y:S02]  /*0830*/  VIADD R9, R25.reuse, 0x1 ;  /* 0x0000000119097836 */ /* 0x040fe40000000000 */
[----:B------:R-:W-:Y:S01]  /*0840*/  FMUL R26, R20, R20 ;  /* 0x00000014141a7220 */ /* 0x000fe20000400000 */
[----:B------:R-:W-:Y:S01]  /*0850*/  @P1 IADD3 R9, PT, PT, R25, RZ, RZ ;  /* 0x000000ff19091210 */ /* 0x000fe20007ffe0ff */
[----:B------:R-:W5:Y:S01]  /*0860*/  LDG.E R20, desc[UR6][R22.64] ;  /* 0x0000000616147981 */ /* 0x000f62000c1e1900 */
[----:B0-----:R-:W-:-:S04]  /*0870*/  IMAD.WIDE R18, R4, 0x4, R18 ;  /* 0x0000000404127825 */ /* 0x001fc800078e0212 */
[----:B------:R-:W-:Y:S01]  /*0880*/  FFMA R21, R21, R21, R26 ;  /* 0x0000001515157223 */ /* 0x000fe2000000001a */
[C---:B------:R-:W-:Y:S01]  /*0890*/  IMAD.WIDE R26, R4.reuse, 0x4, R22 ;  /* 0x00000004041a7825 */ /* 0x040fe200078e0216 */
[----:B------:R0:W5:Y:S04]  /*08a0*/  LDG.E R25, desc[UR6][R18.64] ;  /* 0x0000000612197981 */ /* 0x000168000c1e1900 */
[----:B------:R1:W5:Y:S01]  /*08b0*/  LDG.E R23, desc[UR6][R26.64] ;  /* 0x000000061a177981 */ /* 0x000362000c1e1900 */
[----:B------:R-:W-:Y:S01]  /*08c0*/  FSETP.GEU.AND P1, PT, R21, 1, PT ;  /* 0x3f8000001500780b */ /* 0x000fe20003f2e000 */
[C---:B0-----:R-:W-:Y:S01]  /*08d0*/  IMAD.WIDE R18, R4.reuse, 0x4, R18 ;  /* 0x0000000404127825 */ /* 0x041fe200078e0212 */
[----:B------:R-:W-:-:S03]  /*08e0*/  LEA R7, R4, R7, 0x2 ;  /* 0x0000000704077211 */ /* 0x000fc600078e10ff */
[----:B-1----:R-:W-:Y:S01]  /*08f0*/  IMAD.WIDE R26, R4, 0x4, R26 ;  /* 0x00000004041a7825 */ /* 0x002fe200078e021a */
[----:B------:R0:W5:Y:S03]  /*0900*/  LDG.E R22, desc[UR6][R18.64] ;  /* 0x0000000612167981 */ /* 0x000166000c1e1900 */
[----:B0-----:R-:W-:-:S04]  /*0910*/  IMAD.WIDE R18, R7, 0x4, R10 ;  /* 0x0000000407127825 */ /* 0x001fc800078e020a */
[----:B--2---:R-:W-:-:S04]  /*0920*/  FMUL R8, R8, R8 ;  /* 0x0000000808087220 */ /* 0x004fc80000400000 */
[----:B---3--:R-:W-:Y:S01]  /*0930*/  FFMA R8, R5, R5, R8 ;  /* 0x0000000505087223 */ /* 0x008fe20000000008 */
[C---:B------:R-:W-:Y:S02]  /*0940*/  IADD3 R5, PT, PT, R9.reuse, 0x1, RZ ;  /* 0x0000000109057810 */ /* 0x040fe40007ffe0ff */
[----:B------:R-:W-:Y:S02]  /*0950*/  @P2 IADD3 R5, PT, PT, R9, RZ, RZ ;  /* 0x000000ff09052210 */ /* 0x000fe40007ffe0ff */
[----:B------:R-:W-:Y:S01]  /*0960*/  FSETP.GEU.AND P2, PT, R8, 1, PT ;  /* 0x3f8000000800780b */ /* 0x000fe20003f4e000 */
[----:B------:R-:W2:Y:S02]  /*0970*/  LDG.E R9, desc[UR6][R26.64] ;  /* 0x000000061a097981 */ /* 0x000ea4000c1e1900 */
[C---:B------:R-:W-:Y:S01]  /*0980*/  VIADD R8, R5.reuse, 0x1 ;  /* 0x0000000105087836 */ /* 0x040fe20000000000 */
[----:B------:R-:W-:Y:S01]  /*0990*/  @P1 IADD3 R8, PT, PT, R5, RZ, RZ ;  /* 0x000000ff05081210 */ /* 0x000fe20007ffe0ff */
[----:B----4-:R-:W-:-:S03]  /*09a0*/  FMUL R21, R24, R24 ;  /* 0x0000001818157220 */ /* 0x010fc60000400000 */
[----:B------:R-:W-:-:S05]  /*09b0*/  IADD3 R5, PT, PT, R8, 0x1, RZ ;  /* 0x0000000108057810 */ /* 0x000fca0007ffe0ff */
[----:B------:R-:W-:Y:S01]  /*09c0*/  @P2 IADD3 R5, PT, PT, R8, RZ, RZ ;  /* 0x000000ff08052210 */ /* 0x000fe20007ffe0ff */
[----:B-----5:R-:W-:Y:S01]  /*09d0*/  FFMA R24, R20, R20, R21 ;  /* 0x0000001414187223 */ /* 0x020fe20000000015 */
[----:B------:R-:W-:-:S04]  /*09e0*/  IMAD.WIDE R20, R7, 0x4, R16 ;  /* 0x0000000407147825 */ /* 0x000fc800078e0210 */
[----:B------:R-:W-:-:S04]  /*09f0*/  FMUL R8, R25, R25 ;  /* 0x0000001919087220 */ /* 0x000fc80000400000 */
[----:B------:R-:W-:Y:S02]  /*0a00*/  FFMA R25, R23, R23, R8 ;  /* 0x0000001717197223 */ /* 0x000fe40000000008 */
[----:B------:R0:W3:Y:S01]  /*0a10*/  LDG.E R8, desc[UR6][R20.64] ;  /* 0x0000000614087981 */ /* 0x0000e2000c1e1900 */
[----:B------:R-:W-:-:S03]  /*0a20*/  FSETP.GEU.AND P2, PT, R24, 1, PT ;  /* 0x3f8000001800780b */ /* 0x000fc60003f4e000 */
[----:B------:R1:W4:Y:S01]  /*0a30*/  LDG.E R24, desc[UR6][R18.64] ;  /* 0x0000000612187981 */ /* 0x000322000c1e1900 */
[----:B------:R-:W-:Y:S01]  /*0a40*/  FSETP.GEU.AND P1, PT, R25, 1, PT ;  /* 0x3f8000001900780b */ /* 0x000fe20003f2e000 */
[----:B0-----:R-:W-:-:S04]  /*0a50*/  IMAD.WIDE R20, R4, 0x4, R20 ;  /* 0x0000000404147825 */ /* 0x001fc800078e0214 */
[C---:B-1----:R-:W-:Y:S01]  /*0a60*/  IMAD.WIDE R18, R4.reuse, 0x4, R18 ;  /* 0x0000000404127825 */ /* 0x042fe200078e0212 */
[----:B------:R0:W5:Y:S04]  /*0a70*/  LDG.E R25, desc[UR6][R20.64] ;  /* 0x0000000614197981 */ /* 0x000168000c1e1900 */
[----:B------:R1:W5:Y:S01]  /*0a80*/  LDG.E R23, desc[UR6][R18.64] ;  /* 0x0000000612177981 */ /* 0x000362000c1e1900 */
[----:B0-----:R-:W-:-:S04]  /*0a90*/  IMAD.WIDE R20, R4, 0x4, R20 ;  /* 0x0000000404147825 */ /* 0x001fc800078e0214 */
[C---:B-1----:R-:W-:Y:S01]  /*0aa0*/  IMAD.WIDE R18, R4.reuse, 0x4, R18 ;  /* 0x0000000404127825 */ /* 0x042fe200078e0212 */
[----:B------:R0:W5:Y:S04]  /*0ab0*/  LDG.E R28, desc[UR6][R20.64] ;  /* 0x00000006141c7981 */ /* 0x000168000c1e1900 */
[----:B------:R1:W5:Y:S01]  /*0ac0*/  LDG.E R26, desc[UR6][R18.64] ;  /* 0x00000006121a7981 */ /* 0x000362000c1e1900 */
[----:B0-----:R-:W-:-:S04]  /*0ad0*/  IMAD.WIDE R20, R4, 0x4, R20 ;  /* 0x0000000404147825 */ /* 0x001fc800078e0214 */
[----:B-1----:R-:W-:Y:S01]  /*0ae0*/  IMAD.WIDE R18, R4, 0x4, R18 ;  /* 0x0000000404127825 */ /* 0x002fe200078e0212 */
[----:B------:R-:W5:Y:S04]  /*0af0*/  LDG.E R29, desc[UR6][R20.64] ;  /* 0x00000006141d7981 */ /* 0x000f68000c1e1900 */
[----:B------:R5:W5:Y:S01]  /*0b00*/  LDG.E R27, desc[UR6][R18.64] ;  /* 0x00000006121b7981 */ /* 0x000b62000c1e1900 */
[----:B------:R-:W-:Y:S01]  /*0b10*/  FMUL R22, R22, R22 ;  /* 0x0000001616167220 */ /* 0x000fe20000400000 */
[----:B------:R-:W-:Y:S02]  /*0b20*/  IADD3 R3, PT, PT, R3, 0x10, RZ ;  /* 0x0000001003037810 */ /* 0x000fe40007ffe0ff */
[----:B------:R-:W-:Y:S01]  /*0b30*/  LEA R7, R4, R7, 0x2 ;  /* 0x0000000704077211 */ /* 0x000fe200078e10ff */
[----:B--2---:R-:W-:Y:S01]  /*0b40*/  FFMA R22, R9, R9, R22 ;  /* 0x0000000909167223 */ /* 0x004fe20000000016 */
[C---:B------:R-:W-:Y:S01]  /*0b50*/  VIADD R9, R5.reuse, 0x1 ;  /* 0x0000000105097836 */ /* 0x040fe20000000000 */
[----:B------:R-:W-:-:S03]  /*0b60*/  @P2 IADD3 R9, PT, PT, R5, RZ, RZ ;  /* 0x000000ff05092210 */ /* 0x000fc60007ffe0ff */
[----:B------:R-:W-:Y:S02]  /*0b70*/  FSETP.GEU.AND P2, PT, R22, 1, PT ;  /* 0x3f8000001600780b */ /* 0x000fe40003f4e000 */
[C---:B------:R-:W-:Y:S02]  /*0b80*/  IADD3 R5, PT, PT, R9.reuse, 0x1, RZ ;  /* 0x0000000109057810 */ /* 0x040fe40007ffe0ff */
[----:B------:R-:W-:Y:S01]  /*0b90*/  @P1 IADD3 R5, PT, PT, R9, RZ, RZ ;  /* 0x000000ff09051210 */ /* 0x000fe20007ffe0ff */
[----:B---3--:R-:W-:-:S04]  /*0ba0*/  FMUL R8, R8, R8 ;  /* 0x0000000808087220 */ /* 0x008fc80000400000 */
[----:B----4-:R-:W-:-:S05]  /*0bb0*/  FFMA R8, R24, R24, R8 ;  /* 0x0000001818087223 */ /* 0x010fca0000000008 */
[----:B------:R-:W-:Y:S02]  /*0bc0*/  FSETP.GEU.AND P1, PT, R8, 1, PT ;  /* 0x3f8000000800780b */ /* 0x000fe40003f2e000 */
[----:B------:R-:W-:Y:S01]  /*0bd0*/  IADD3 R8, PT, PT, R5, 0x1, RZ ;  /* 0x0000000105087810 */ /* 0x000fe20007ffe0ff */
[----:B-----5:R-:W-:Y:S01]  /*0be0*/  FMUL R18, R25, R25 ;  /* 0x0000001919127220 */ /* 0x020fe20000400000 */
[----:B------:R-:W-:-:S03]  /*0bf0*/  @P2 IMAD.MOV R8, RZ, RZ, R5 ;  /* 0x000000ffff082224 */ /* 0x000fc600078e0205 */
[----:B------:R-:W-:-:S05]  /*0c00*/  FFMA R18, R23, R23, R18 ;  /* 0x0000001717127223 */ /* 0x000fca0000000012 */
[----:B------:R-:W-:Y:S01]  /*0c10*/  FSETP.GEU.AND P2, PT, R18, 1, PT ;  /* 0x3f8000001200780b */ /* 0x000fe20003f4e000 */
[----:B------:R-:W-:Y:S01]  /*0c20*/  FMUL R5, R28, R28 ;  /* 0x0000001c1c057220 */ /* 0x000fe20000400000 */
[----:B------:R-:W-:-:S03]  /*0c30*/  IADD3 R9, PT, PT, R8, 0x1, RZ ;  /* 0x0000000108097810 */ /* 0x000fc60007ffe0ff */
[----:B------:R-:W-:Y:S01]  /*0c40*/  FFMA R5, R26, R26, R5 ;  /* 0x0000001a1a057223 */ /* 0x000fe20000000005 */
[----:B------:R-:W-:-:S04]  /*0c50*/  @P1 IADD3 R9, PT, PT, R8, RZ, RZ ;  /* 0x000000ff08091210 */ /* 0x000fc80007ffe0ff */
[----:B------:R-:W-:Y:S02]  /*0c60*/  FSETP.GEU.AND P1, PT, R5, 1, PT ;  /* 0x3f8000000500780b */ /* 0x000fe40003f2e000 */
[----:B------:R-:W-:Y:S01]  /*0c70*/  IADD3 R5, PT, PT, R9, 0x1, RZ ;  /* 0x0000000109057810 */ /* 0x000fe20007ffe0ff */
[----:B------:R-:W-:Y:S01]  /*0c80*/  FMUL R8, R29, R29 ;  /* 0x0000001d1d087220 */ /* 0x000fe20000400000 */
[----:B------:R-:W-:-:S03]  /*0c90*/  @P2 IADD3 R5, PT, PT, R9, RZ, RZ ;  /* 0x000000ff09052210 */ /* 0x000fc60007ffe0ff */
[----:B------:R-:W-:-:S05]  /*0ca0*/  FFMA R8, R27, R27, R8 ;  /* 0x0000001b1b087223 */ /* 0x000fca0000000008 */
[----:B------:R-:W-:Y:S01]  /*0cb0*/  FSETP.GEU.AND P2, PT, R8, 1, PT ;  /* 0x3f8000000800780b */ /* 0x000fe20003f4e000 */
[C---:B------:R-:W-:Y:S01]  /*0cc0*/  VIADD R8, R5.reuse, 0x1 ;  /* 0x0000000105087836 */ /* 0x040fe20000000000 */
[----:B------:R-:W-:Y:S02]  /*0cd0*/  @P1 IADD3 R8, PT, PT, R5, RZ, RZ ;  /* 0x000000ff05081210 */ /* 0x000fe40007ffe0ff */
[----:B------:R-:W-:Y:S02]  /*0ce0*/  ISETP.GE.AND P1, PT, R3, -0xc, PT ;  /* 0xfffffff40300780c */ /* 0x000fe40003f26270 */
[----:B------:R-:W-:-:S07]  /*0cf0*/  IADD3 R5, PT, PT, R8, 0x1, RZ ;  /* 0x0000000108057810 */ /* 0x000fce0007ffe0ff */
[----:B------:R-:W-:-:S04]  /*0d00*/  @P2 IMAD.MOV R5, RZ, RZ, R8 ;  /* 0x000000ffff052224 */ /* 0x000fc800078e0208 */
[----:B------:R-:W-:Y:S05]  /*0d10*/  @!P1 BRA `(.L_x_9) ;  /* 0xfffffff400a49947 */ /* 0x000fea000383ffff */
.L_x_8:
[----:B------:R-:W-:Y:S05]  /*0d20*/  BSYNC.RECONVERGENT B3 ;  /* 0x0000000000037941 */ /* 0x000fea0003800200 */
.L_x_7:
[----:B------:R-:W-:Y:S01]  /*0d30*/  IADD3 R8, PT, PT, -R3, RZ, RZ ;  /* 0x000000ff03087210 */ /* 0x000fe20007ffe1ff */
[----:B------:R-:W-:Y:S03]  /*0d40*/  BSSY.RECONVERGENT B3, `(.L_x_10) ;  /* 0x0000051000037945 */ /* 0x000fe60003800200 */
[----:B------:R-:W-:-:S13]  /*0d50*/  ISETP.GT.AND P1, PT, R8, 0x4, PT ;  /* 0x000000040800780c */ /* 0x000fda0003f24270 */
[----:B------:R-:W-:Y:S05]  /*0d60*/  @!P1 BRA `(.L_x_11) ;  /* 0x0000000400389947 */ /* 0x000fea0003800000 */
[----:B------:R-:W2:Y:S08]  /*0d70*/  LDC.64 R18, c[0x0][0x388] ;  /* 0x0000e200ff127b82 */ /* 0x000eb00000000a00 */
[----:B------:R-:W3:Y:S01]  /*0d80*/  LDC.64 R16, c[0x0][0x380] ;  /* 0x0000e000ff107b82 */ /* 0x000ee20000000a00 */
[----:B--2---:R-:W-:-:S05]  /*0d90*/  IMAD.WIDE R20, R7, 0x4, R18 ;  /* 0x0000000407147825 */ /* 0x004fca00078e0212 */
[----:B------:R2:W4:Y:S01]  /*0da0*/  LDG.E R25, desc[UR6][R20.64] ;  /* 0x0000000614197981 */ /* 0x000522000c1e1900 */
[----:B---3--:R-:W-:-:S05]  /*0db0*/  IMAD.WIDE R22, R7, 0x4, R16 ;  /* 0x0000000407167825 */ /* 0x008fca00078e0210 */
[----:B------:R3:W5:Y:S01]  /*0dc0*/  LDG.E R24, desc[UR6][R22.64] ;  /* 0x0000000616187981 */ /* 0x000762000c1e1900 */
[----:B--2---:R-:W-:-:S05]  /*0dd0*/  IMAD.WIDE R20, R4, 0x4, R20 ;  /* 0x0000000404147825 */ /* 0x004fca00078e0214 */
[----:B------:R2:W5:Y:S01]  /*0de0*/  LDG.E R11, desc[UR6][R20.64] ;  /* 0x00000006140b7981 */ /* 0x000562000c1e1900 */
[----:B---3--:R-:W-:-:S05]  /*0df0*/  IMAD.WIDE R22, R4, 0x4, R22 ;  /* 0x0000000404167825 */ /* 0x008fca00078e0216 */
[----:B------:R3:W5:Y:S01]  /*0e00*/  LDG.E R10, desc[UR6][R22.64] ;  /* 0x00000006160a7981 */ /* 0x000762000c1e1900 */
[----:B--2---:R-:W-:-:S05]  /*0e10*/  IMAD.WIDE R20, R4, 0x4, R20 ;  /* 0x0000000404147825 */ /* 0x004fca00078e0214 */
[----:B------:R2:W5:Y:S01]  /*0e20*/  LDG.E R9, desc[UR6][R20.64] ;  /* 0x0000000614097981 */ /* 0x000562000c1e1900 */
[C---:B---3--:R-:W-:Y:S01]  /*0e30*/  IMAD.WIDE R22, R4.reuse, 0x4, R22 ;  /* 0x0000000404167825 */ /* 0x048fe200078e0216 */
[----:B------:R-:W-:-:S04]  /*0e40*/  LEA R7, R4, R7, 0x2 ;  /* 0x0000000704077211 */ /* 0x000fc800078e10ff */
[----:B------:R3:W5:Y:S01]  /*0e50*/  LDG.E R8, desc[UR6][R22.64] ;  /* 0x0000000616087981 */ /* 0x000762000c1e1900 */
[----:B--2---:R-:W-:-:S06]  /*0e60*/  IMAD.WIDE R20, R4, 0x4, R20 ;  /* 0x0000000404147825 */ /* 0x004fcc00078e0214 */
[----:B------:R-:W2:Y:S01]  /*0e70*/  LDG.E R21, desc[UR6][R20.64] ;  /* 0x0000000614157981 */ /* 0x000ea2000c1e1900 */
[----:B---3--:R-:W-:-:S04]  /*0e80*/  IMAD.WIDE R22, R4, 0x4, R22 ;  /* 0x0000000404167825 */ /* 0x008fc800078e0216 */
[C---:B------:R-:W-:Y:S01]  /*0e90*/  IMAD.WIDE R18, R7.reuse, 0x4, R18 ;  /* 0x0000000407127825 */ /* 0x040fe200078e0212 */
[----:B------:R-:W3:Y:S03]  /*0ea0*/  LDG.E R20, desc[UR6][R22.64] ;  /* 0x0000000616147981 */ /* 0x000ee6000c1e1900 */
[----:B------:R-:W-:Y:S01]  /*0eb0*/  IMAD.WIDE R16, R7, 0x4, R16 ;  /* 0x0000000407107825 */ /* 0x000fe200078e0210 */
[----:B------:R0:W3:Y:S04]  /*0ec0*/  LDG.E R22, desc[UR6][R18.64] ;  /* 0x0000000612167981 */ /* 0x0000e8000c1e1900 */
[----:B------:R1:W3:Y:S01]  /*0ed0*/  LDG.E R23, desc[UR6][R16.64] ;  /* 0x0000000610177981 */ /* 0x0002e2000c1e1900 */
[----:B0-----:R-:W-:-:S04]  /*0ee0*/  IMAD.WIDE R18, R4, 0x4, R18 ;  /* 0x0000000404127825 */ /* 0x001fc800078e0212 */
[----:B-1----:R-:W-:-:S05]  /*0ef0*/  IMAD.WIDE R16, R4, 0x4, R16 ;  /* 0x0000000404107825 */ /* 0x002fca00078e0210 */
[----:B------:R0:W3:Y:S02]  /*0f00*/  LDG.E R26, desc[UR6][R16.64] ;  /* 0x00000006101a7981 */ /* 0x0000e4000c1e1900 */
[----:B0-----:R-:W-:-:S04]  /*0f10*/  IMAD.WIDE R16, R4, 0x4, R16 ;  /* 0x0000000404107825 */ /* 0x001fc800078e0210 */
[----:B----4-:R-:W-:-:S04]  /*0f20*/  FMUL R25, R25, R25 ;  /* 0x0000001919197220 */ /* 0x010fc80000400000 */
[----:B-----5:R-:W-:Y:S02]  /*0f30*/  FFMA R25, R24, R24, R25 ;  /* 0x0000001818197223 */ /* 0x020fe40000000019 */
[----:B------:R0:W4:Y:S03]  /*0f40*/  LDG.E R24, desc[UR6][R18.64] ;  /* 0x0000000612187981 */ /* 0x000126000c1e1900 */
[----:B------:R-:W-:Y:S01]  /*0f50*/  FSETP.GEU.AND P0, PT, R25, 1, PT ;  /* 0x3f8000001900780b */ /* 0x000fe20003f0e000 */
[----:B------:R-:W-:Y:S01]  /*0f60*/  FMUL R27, R11, R11 ;  /* 0x0000000b0b1b7220 */ /* 0x000fe20000400000 */
[----:B0-----:R-:W-:-:S05]  /*0f70*/  IMAD.WIDE R18, R4, 0x4, R18 ;  /* 0x0000000404127825 */ /* 0x001fca00078e0212 */
[----:B------:R0:W5:Y:S01]  /*0f80*/  LDG.E R25, desc[UR6][R18.64] ;  /* 0x0000000612197981 */ /* 0x000162000c1e1900 */
[----:B------:R-:W-:-:S03]  /*0f90*/  FFMA R28, R10, R10, R27 ;  /* 0x0000000a0a1c7223 */ /* 0x000fc6000000001b */
[----:B------:R1:W5:Y:S01]  /*0fa0*/  LDG.E R10, desc[UR6][R16.64] ;  /* 0x00000006100a7981 */ /* 0x000362000c1e1900 */
[----:B0-----:R-:W-:-:S04]  /*0fb0*/  IMAD.WIDE R18, R4, 0x4, R18 ;  /* 0x0000000404127825 */ /* 0x001fc800078e0212 */
[----:B-1----:R-:W-:Y:S01]  /*0fc0*/  IMAD.WIDE R16, R4, 0x4, R16 ;  /* 0x0000000404107825 */ /* 0x002fe200078e0210 */
[----:B------:R-:W5:Y:S04]  /*0fd0*/  LDG.E R11, desc[UR6][R18.64] ;  /* 0x00000006120b7981 */ /* 0x000f68000c1e1900 */
[----:B------:R-:W5:Y:S01]  /*0fe0*/  LDG.E R27, desc[UR6][R16.64] ;  /* 0x00000006101b7981 */ /* 0x000f62000c1e1900 */
[----:B------:R-:W-:Y:S01]  /*0ff0*/  FMUL R29, R9, R9 ;  /* 0x00000009091d7220 */ /* 0x000fe20000400000 */
[----:B------:R-:W-:-:S03]  /*1000*/  FSETP.GEU.AND P1, PT, R28, 1, PT ;  /* 0x3f8000001c00780b */ /* 0x000fc60003f2e000 */
[----:B------:R-:W-:Y:S01]  /*1010*/  FFMA R29, R8, R8, R29 ;  /* 0x00000008081d7223 */ /* 0x000fe2000000001d */
[----:B------:R-:W-:Y:S01]  /*1020*/  IADD3 R9, PT, PT, R5, 0x1, RZ ;  /* 0x0000000105097810 */ /* 0x000fe20007ffe0ff */
[----:B--2---:R-:W-:Y:S01]  /*1030*/  FMUL R21, R21, R21 ;  /* 0x0000001515157220 */ /* 0x004fe20000400000 */
[----:B------:R-:W-:Y:S02]  /*1040*/  @P0 IADD3 R9, PT, PT, R5, RZ, RZ ;  /* 0x000000ff05090210 */ /* 0x000fe40007ffe0ff */
[----:B------:R-:W-:Y:S01]  /*1050*/  FSETP.GEU.AND P0, PT, R29, 1, PT ;  /* 0x3f8000001d00780b */ /* 0x000fe20003f0e000 */
[----:B---3--:R-:W-:Y:S02]  /*1060*/  FFMA R21, R20, R20, R21 ;  /* 0x0000001414157223 */ /* 0x008fe40000000015 */
[C---:B------:R-:W-:Y:S02]  /*1070*/  VIADD R5, R9.reuse, 0x1 ;  /* 0x0000000109057836 */ /* 0x040fe40000000000 */
[----:B------:R-:W-:-:S02]  /*1080*/  @P1 IADD3 R5, PT, PT, R9, RZ, RZ ;  /* 0x000000ff09051210 */ /* 0x000fc40007ffe0ff */
[----:B------:R-:W-:Y:S02]  /*1090*/  FSETP.GEU.AND P1, PT, R21, 1, PT ;  /* 0x3f8000001500780b */ /* 0x000fe40003f2e000 */
[----:B------:R-:W-:Y:S01]  /*10a0*/  IADD3 R8, PT, PT, R5, 0x1, RZ ;  /* 0x0000000105087810 */ /* 0x000fe20007ffe0ff */
[----:B------:R-:W-:-:S03]  /*10b0*/  FMUL R22, R22, R22 ;  /* 0x0000001616167220 */ /* 0x000fc60000400000 */
[----:B------:R-:W-:Y:S01]  /*10c0*/  @P0 IADD3 R8, PT, PT, R5, RZ, RZ ;  /* 0x000000ff05080210 */ /* 0x000fe20007ffe0ff */
[----:B------:R-:W-:-:S03]  /*10d0*/  FFMA R22, R23, R23, R22 ;  /* 0x0000001717167223 */ /* 0x000fc60000000016 */
[----:B------:R-:W-:Y:S02]  /*10e0*/  IADD3 R9, PT, PT, R8, 0x1, RZ ;  /* 0x0000000108097810 */ /* 0x000fe40007ffe0ff */
[----:B------:R-:W-:Y:S01]  /*10f0*/  FSETP.GEU.AND P0, PT, R22, 1, PT ;  /* 0x3f8000001600780b */ /* 0x000fe20003f0e000 */
[----:B------:R-:W-:Y:S01]  /*1100*/  @P1 IMAD.MOV R9, RZ, RZ, R8 ;  /* 0x000000ffff091224 */ /* 0x000fe200078e0208 */
[----:B------:R-:W-:Y:S01]  /*1110*/  IADD3 R3, PT, PT, R3, 0x8, RZ ;  /* 0x0000000803037810 */ /* 0x000fe20007ffe0ff */
[----:B------:R-:W-:Y:S02]  /*1120*/  IMAD R7, R4, 0x4, R7 ;  /* 0x0000000404077824 */ /* 0x000fe400078e0207 */
[----:B----4-:R-:W-:-:S04]  /*1130*/  FMUL R5, R24, R24 ;  /* 0x0000001818057220 */ /* 0x010fc80000400000 */
[----:B------:R-:W-:-:S05]  /*1140*/  FFMA R5, R26, R26, R5 ;  /* 0x0000001a1a057223 */ /* 0x000fca0000000005 */
[----:B------:R-:W-:Y:S01]  /*1150*/  FSETP.GEU.AND P1, PT, R5, 1, PT ;  /* 0x3f8000000500780b */ /* 0x000fe20003f2e000 */
[----:B-----5:R-:W-:Y:S01]  /*1160*/  FMUL R25, R25, R25 ;  /* 0x0000001919197220 */ /* 0x020fe20000400000 */
[----:B------:R-:W-:-:S03]  /*1170*/  IADD3 R5, PT, PT, R9, 0x1, RZ ;  /* 0x0000000109057810 */ /* 0x000fc60007ffe0ff */
[----:B------:R-:W-:Y:S01]  /*1180*/  FFMA R25, R10, R10, R25 ;  /* 0x0000000a0a197223 */ /* 0x000fe20000000019 */
[----:B------:R-:W-:-:S04]  /*1190*/  @P0 IADD3 R5, PT, PT, R9, RZ, RZ ;  /* 0x000000ff09050210 */ /* 0x000fc80007ffe0ff */
[----:B------:R-:W-:Y:S01]  /*11a0*/  FSETP.GEU.AND P0, PT, R25, 1, PT ;  /* 0x3f8000001900780b */ /* 0x000fe20003f0e000 */
[----:B------:R-:W-:Y:S01]  /*11b0*/  FMUL R8, R11, R11 ;  /* 0x0000000b0b087220 */ /* 0x000fe20000400000 */
[----:B------:R-:W-:-:S03]  /*11c0*/  IADD3 R9, PT, PT, R5, 0x1, RZ ;  /* 0x0000000105097810 */ /* 0x000fc60007ffe0ff */
[----:B------:R-:W-:Y:S01]  /*11d0*/  FFMA R8, R27, R27, R8 ;  /* 0x0000001b1b087223 */ /* 0x000fe20000000008 */
[----:B------:R-:W-:-:S04]  /*11e0*/  @P1 IADD3 R9, PT, PT, R5, RZ, RZ ;  /* 0x000000ff05091210 */ /* 0x000fc80007ffe0ff */
[----:B------:R-:W-:Y:S01]  /*11f0*/  FSETP.GEU.AND P1, PT, R8, 1, PT ;  /* 0x3f8000000800780b */ /* 0x000fe20003f2e000 */
[C---:B------:R-:W-:Y:S02]  /*1200*/  VIADD R8, R9.reuse, 0x1 ;  /* 0x0000000109087836 */ /* 0x040fe40000000000 */
[----:B------:R-:W-:Y:S02]  /*1210*/  @P0 IADD3 R8, PT, PT, R9, RZ, RZ ;  /* 0x000000ff09080210 */ /* 0x000fe40007ffe0ff */
[----:B------:R-:W-:Y:S02]  /*1220*/  PLOP3.LUT P0, PT, PT, PT, PT, 0x8, 0x80 ;  /* 0x000000000080781c */ /* 0x000fe40003f0e170 */
[----:B------:R-:W-:-:S06]  /*1230*/  IADD3 R5, PT, PT, R8, 0x1, RZ ;  /* 0x0000000108057810 */ /* 0x000fcc0007ffe0ff */
[----:B------:R-:W-:-:S07]  /*1240*/  @P1 IADD3 R5, PT, PT, R8, RZ, RZ ;  /* 0x000000ff08051210 */ /* 0x000fce0007ffe0ff */
.L_x_11:
[----:B------:R-:W-:Y:S05]  /*1250*/  BSYNC.RECONVERGENT B3 ;  /* 0x0000000000037941 */ /* 0x000fea0003800200 */
.L_x_10:
[----:B------:R-:W-:-:S13]  /*1260*/  ISETP.NE.OR P0, PT, R3, RZ, P0 ;  /* 0x000000ff0300720c */ /* 0x000fda0000705670 */
[----:B------:R-:W-:Y:S05]  /*1270*/  @!P0 BREAK.RELIABLE B0 ;  /* 0x0000000000008942 */ /* 0x000fea0003800100 */
[----:B------:R-:W-:Y:S05]  /*1280*/  @!P0 BRA `(.L_x_4) ;  /* 0x0000000000a48947 */ /* 0x000fea0003800000 */
.L_x_6:
[----:B------:R-:W-:Y:S05]  /*1290*/  BSYNC.RELIABLE B0 ;  /* 0x0000000000007941 */ /* 0x000fea0003800100 */
.L_x_5:
[----:B-1----:R-:W-:-:S04]  /*12a0*/  IMAD.WIDE R20, R7, 0x4, R14 ;  /* 0x0000000407147825 */ /* 0x002fc800078e020e */
[----:B0-----:R-:W-:Y:S01]  /*12b0*/  IMAD.WIDE R8, R7, 0x4, R12 ;  /* 0x0000000407087825 */ /* 0x001fe200078e020c */
[----:B------:R-:W2:Y:S03]  /*12c0*/  LDG.E R22, desc[UR6][R20.64] ;  /* 0x0000000614167981 */ /* 0x000ea6000c1e1900 */
[C---:B------:R-:W-:Y:S01]  /*12d0*/  IMAD.WIDE R24, R4.reuse, 0x4, R20 ;  /* 0x0000000404187825 */ /* 0x040fe200078e0214 */
[----:B------:R0:W3:Y:S04]  /*12e0*/  LDG.E R23, desc[UR6][R8.64] ;  /* 0x0000000608177981 */ /* 0x0000e8000c1e1900 */
[----:B------:R-:W4:Y:S01]  /*12f0*/  LDG.E R26, desc[UR6][R24.64] ;  /* 0x00000006181a7981 */ /* 0x000f22000c1e1900 */
[----:B------:R-:W-:-:S04]  /*1300*/  IMAD.WIDE R10, R4, 0x4, R24 ;  /* 0x00000004040a7825 */ /* 0x000fc800078e0218 */
[C---:B0-----:R-:W-:Y:S01]  /*1310*/  IMAD.WIDE R8, R4.reuse, 0x4, R8 ;  /* 0x0000000404087825 */ /* 0x041fe200078e0208 */
[----:B------:R-:W5:Y:S04]  /*1320*/  LDG.E R28, desc[UR6][R10.64] ;  /* 0x000000060a1c7981 */ /* 0x000f68000c1e1900 */
[----:B------:R0:W5:Y:S01]  /*1330*/  LDG.E R27, desc[UR6][R8.64] ;  /* 0x00000006081b7981 */ /* 0x000162000c1e1900 */
[----:B------:R-:W-:-:S05]  /*1340*/  IMAD.WIDE R16, R4, 0x4, R8 ;  /* 0x0000000404107825 */ /* 0x000fca00078e0208 */
[----:B------:R-:W5:Y:S01]  /*1350*/  LDG.E R29, desc[UR6][R16.64] ;  /* 0x00000006101d7981 */ /* 0x000f62000c1e1900 */
[----:B------:R-:W-:-:S04]  /*1360*/  IMAD.WIDE R18, R4, 0x4, R10 ;  /* 0x0000000404127825 */ /* 0x000fc800078e020a */
[C---:B------:R-:W-:Y:S02]  /*1370*/  IMAD.WIDE R20, R4.reuse, 0x4, R16 ;  /* 0x0000000404147825 */ /* 0x040fe400078e0210 */
[----:B------:R-:W5:Y:S04]  /*1380*/  LDG.E R18, desc[UR6][R18.64] ;  /* 0x0000000612127981 */ /* 0x000f68000c1e1900 */
[----:B------:R-:W5:Y:S01]  /*1390*/  LDG.E R20, desc[UR6][R20.64] ;  /* 0x0000000614147981 */ /* 0x000f62000c1e1900 */
[----:B0-----:R-:W-:Y:S02]  /*13a0*/  IADD3 R8, PT, PT, R5, 0x1, RZ ;  /* 0x0000000105087810 */ /* 0x001fe40007ffe0ff */
[----:B------:R-:W-:Y:S02]  /*13b0*/  IADD3 R3, PT, PT, R3, 0x4, RZ ;  /* 0x0000000403037810 */ /* 0x000fe40007ffe0ff */
[----:B------:R-:W-:Y:S01]  /*13c0*/  LEA R7, R4, R7, 0x2 ;  /* 0x0000000704077211 */ /* 0x000fe200078e10ff */
[----:B--2---:R-:W-:-:S04]  /*13d0*/  FMUL R22, R22, R22 ;  /* 0x0000001616167220 */ /* 0x004fc80000400000 */
[----:B---3--:R-:W-:Y:S01]  /*13e0*/  FFMA R22, R23, R23, R22 ;  /* 0x0000001717167223 */ /* 0x008fe20000000016 */
[----:B----4-:R-:W-:-:S04]  /*13f0*/  FMUL R26, R26, R26 ;  /* 0x0000001a1a1a7220 */ /* 0x010fc80000400000 */
[----:B------:R-:W-:Y:S01]  /*1400*/  FSETP.GEU.AND P0, PT, R22, 1, PT ;  /* 0x3f8000001600780b */ /* 0x000fe20003f0e000 */
[----:B-----5:R-:W-:Y:S01]  /*1410*/  FMUL R28, R28, R28 ;  /* 0x0000001c1c1c7220 */ /* 0x020fe20000400000 */
[----:B------:R-:W-:-:S05]  /*1420*/  FFMA R26, R27, R27, R26 ;  /* 0x0000001b1b1a7223 */ /* 0x000fca000000001a */
[----:B------:R-:W-:Y:S01]  /*1430*/  FSETP.GEU.AND P1, PT, R26, 1, PT ;  /* 0x3f8000001a00780b */ /* 0x000fe20003f2e000 */
[----:B------:R-:W-:-:S05]  /*1440*/  FFMA R28, R29, R29, R28 ;  /* 0x0000001d1d1c7223 */ /* 0x000fca000000001c */
[----:B------:R-:W-:Y:S02]  /*1450*/  @P0 IADD3 R8, PT, PT, R5, RZ, RZ ;  /* 0x000000ff05080210 */ /* 0x000fe40007ffe0ff */
[----:B------:R-:W-:Y:S02]  /*1460*/  FSETP.GEU.AND P0, PT, R28, 1, PT ;  /* 0x3f8000001c00780b */ /* 0x000fe40003f0e000 */
[----:B------:R-:W-:Y:S01]  /*1470*/  IADD3 R9, PT, PT, R8, 0x1, RZ ;  /* 0x0000000108097810 */ /* 0x000fe20007ffe0ff */
[----:B------:R-:W-:Y:S02]  /*1480*/  FMUL R5, R18, R18 ;  /* 0x0000001212057220 */ /* 0x000fe40000400000 */
[----:B------:R-:W-:Y:S02]  /*1490*/  @P1 IADD3 R9, PT, PT, R8, RZ, RZ ;  /* 0x000000ff08091210 */ /* 0x000fe40007ffe0ff */
[----:B------:R-:W-:-:S03]  /*14a0*/  FFMA R5, R20, R20, R5 ;  /* 0x0000001414057223 */ /* 0x000fc60000000005 */
[----:B------:R-:W-:-:S03]  /*14b0*/  VIADD R8, R9, 0x1 ;  /* 0x0000000109087836 */ /* 0x000fc60000000000 */
[----:B------:R-:W-:Y:S02]  /*14c0*/  @P0 IADD3 R8, PT, PT, R9, RZ, RZ ;  /* 0x000000ff09080210 */ /* 0x000fe40007ffe0ff */
[----:B------:R-:W-:Y:S02]  /*14d0*/  ISETP.NE.AND P0, PT, R3, RZ, PT ;  /* 0x000000ff0300720c */ /* 0x000fe40003f05270 */
[----:B------:R-:W-:Y:S02]  /*14e0*/  FSETP.GEU.AND P1, PT, R5, 1, PT ;  /* 0x3f8000000500780b */ /* 0x000fe40003f2e000 */
[----:B------:R-:W-:-:S11]  /*14f0*/  IADD3 R5, PT, PT, R8, 0x1, RZ ;  /* 0x0000000108057810 */ /* 0x000fd60007ffe0ff */
[----:B------:R-:W-:Y:S01]  /*1500*/  @P1 IMAD.MOV R5, RZ, RZ, R8 ;  /* 0x000000ffff051224 */ /* 0x000fe200078e0208 */
[----:B------:R-:W-:Y:S06]  /*1510*/  @P0 BRA `(.L_x_5) ;  /* 0xfffffffc00600947 */ /* 0x000fec000383ffff */
.L_x_4:
[----:B------:R-:W-:Y:S05]  /*1520*/  BSYNC.RECONVERGENT B1 ;  /* 0x0000000000017941 */ /* 0x000fea0003800200 */
.L_x_3:
[----:B------:R-:W-:-:S13]  /*1530*/  ISETP.NE.AND P0, PT, R6, RZ, PT ;  /* 0x000000ff0600720c */ /* 0x000fda0003f05270 */
[----:B------:R-:W-:Y:S05]  /*1540*/  @!P0 BRA `(.L_x_2) ;  /* 0x0000000000448947 */ /* 0x000fea0003800000 */
[----:B------:R-:W2:Y:S01]  /*1550*/  LDC.64 R8, c[0x0][0x380] ;  /* 0x0000e000ff087b82 */ /* 0x000ea20000000a00 */
[----:B------:R-:W-:-:S07]  /*1560*/  IADD3 R6, PT, PT, -R6, RZ, RZ ;  /* 0x000000ff06067210 */ /* 0x000fce0007ffe1ff */
[----:B------:R-:W3:Y:S02]  /*1570*/  LDC.64 R10, c[0x0][0x388] ;  /* 0x0000e200ff0a7b82 */ /* 0x000ee40000000a00 */
.L_x_12:
[----:B0--3--:R-:W-:-:S04]  /*1580*/  IMAD.WIDE R12, R7, 0x4, R10 ;  /* 0x00000004070c7825 */ /* 0x009fc800078e020a */
[----:B-12---:R-:W-:Y:S02]  /*1590*/  IMAD.WIDE R14, R7, 0x4, R8 ;  /* 0x00000004070e7825 */ /* 0x006fe400078e0208 */
[----:B------:R-:W2:Y:S04]  /*15a0*/  LDG.E R12, desc[UR6][R12.64] ;  /* 0x000000060c0c7981 */ /* 0x000ea8000c1e1900 */
[----:B------:R-:W3:Y:S01]  /*15b0*/  LDG.E R14, desc[UR6][R14.64] ;  /* 0x000000060e0e7981 */ /* 0x000ee2000c1e1900 */
[----:B------:R-:W-:Y:S01]  /*15c0*/  IADD3 R6, PT, PT, R6, 0x1, RZ ;  /* 0x0000000106067810 */ /* 0x000fe20007ffe0ff */
[----:B------:R-:W-:-:S03]  /*15d0*/  IMAD.IADD R7, R4, 0x1, R7 ;  /* 0x0000000104077824 */ /* 0x000fc600078e0207 */
[----:B------:R-:W-:Y:S01]  /*15e0*/  ISETP.NE.AND P1, PT, R6, RZ, PT ;  /* 0x000000ff0600720c */ /* 0x000fe20003f25270 */
[----:B--2---:R-:W-:-:S04]  /*15f0*/  FMUL R3, R12, R12 ;  /* 0x0000000c0c037220 */ /* 0x004fc80000400000 */
[----:B---3--:R-:W-:-:S05]  /*1600*/  FFMA R3, R14, R14, R3 ;  /* 0x0000000e0e037223 */ /* 0x008fca0000000003 */
[----:B------:R-:W-:Y:S02]  /*1610*/  FSETP.GEU.AND P0, PT, R3, 1, PT ;  /* 0x3f8000000300780b */ /* 0x000fe40003f0e000 */
[----:B------:R-:W-:-:S11]  /*1620*/  IADD3 R3, PT, PT, R5, 0x1, RZ ;  /* 0x0000000105037810 */ /* 0x000fd60007ffe0ff */
[----:B------:R-:W-:-:S04]  /*1630*/  @P0 IADD3 R3, PT, PT, R5, RZ, RZ ;  /* 0x000000ff05030210 */ /* 0x000fc80007ffe0ff */
[----:B------:R-:W-:Y:S01]  /*1640*/  MOV R5, R3 ;  /* 0x0000000300057202 */ /* 0x000fe20000000f00 */
[----:B------:R-:W-:Y:S06]  /*1650*/  @P1 BRA `(.L_x_12) ;  /* 0xfffffffc00c81947 */ /* 0x000fec000383ffff */
.L_x_2:
[----:B------:R-:W-:Y:S05]  /*1660*/  BSYNC.RECONVERGENT B2 ;  /* 0x0000000000027941 */ /* 0x000fea0003800200 */
.L_x_1:
[----:B------:R-:W-:Y:S05]  /*1670*/  WARPSYNC.ALL ;  /* 0x0000000000007948 */ /* 0x000fea0003800000 */
[----:B------:R-:W2:Y:S01]  /*1680*/  S2UR UR5, SR_CgaCtaId ;  /* 0x00000000000579c3 */ /* 0x000ea20000008800 */
[----:B------:R-:W-:Y:S01]  /*1690*/  UMOV UR4, 0x400 ;  /* 0x0000040000047882 */ /* 0x000fe20000000000 */
[----:B------:R-:W-:Y:S01]  /*16a0*/  ISETP.NE.AND P0, PT, R2, RZ, PT ;  /* 0x000000ff0200720c */ /* 0x000fe20003f05270 */
[----:B--2---:R-:W-:-:S06]  /*16b0*/  ULEA UR4, UR5, UR4, 0x18 ;  /* 0x0000000405047291 */ /* 0x004fcc000f8ec0ff */
[----:B------:R-:W-:-:S05]  /*16c0*/  LEA R4, R2, UR4, 0x2 ;  /* 0x0000000402047c11 */ /* 0x000fca000f8e10ff */
[----:B------:R2:W-:Y:S01]  /*16d0*/  STS [R4], R5 ;  /* 0x0000000504007388 */ /* 0x0005e20000000800 */
[----:B------:R-:W-:Y:S06]  /*16e0*/  BAR.SYNC.DEFER_BLOCKING 0x0 ;  /* 0x0000000000007b1d */ /* 0x000fec0000010000 */
[----:B------:R-:W-:Y:S05]  /*16f0*/  @P0 EXIT ;  /* 0x000000000000094d */ /* 0x000fea0003800000 */
[----:B--2---:R-:W-:Y:S01]  /*1700*/  HFMA2 R5, -RZ, RZ, 0, 0 ;  /* 0x00000000ff057431 */ /* 0x004fe200000001ff */
[----:B------:R-:W-:-:S07]  /*1710*/  MOV R2, 0x40 ;  /* 0x0000004000027802 */ /* 0x000fce0000000f00 */
.L_x_13:
[----:B------:R-:W2:Y:S04]  /*1720*/  LDS.128 R24, [R2+UR4+-0x40] ;  /* 0xffffc00402187984 */ /* 0x000ea80008000c00 */
[----:B------:R-:W3:Y:S04]  /*1730*/  LDS.128 R8, [R2+UR4+-0x30] ;  /* 0xffffd00402087984 */ /* 0x000ee80008000c00 */
[----:B01----:R-:W0:Y:S04]  /*1740*/  LDS.128 R12, [R2+UR4+-0x20] ;  /* 0xffffe004020c7984 */ /* 0x003e280008000c00 */
[----:B------:R-:W1:Y:S04]  /*1750*/  LDS.128 R16, [R2+UR4+-0x10] ;  /* 0xfffff00402107984 */ /* 0x000e680008000c00 */
[----:B------:R-:W4:Y:S01]  /*1760*/  LDS.128 R20, [R2+UR4] ;  /* 0x0000000402147984 */ /* 0x000f220008000c00 */
[----:B--2---:R-:W-:-:S03]  /*1770*/  IADD3 R24, PT, PT, R25, R24, R5 ;  /* 0x0000001819187210 */ /* 0x004fc60007ffe005 */
[----:B------:R-:W2:Y:S01]  /*1780*/  LDS.128 R4, [R2+UR4+0x10] ;  /* 0x0000100402047984 */ /* 0x000ea20008000c00 */
[----:B------:R-:W-:-:S04]  /*1790*/  IADD3 R24, PT, PT, R27, R26, R24 ;  /* 0x0000001a1b187210 */ /* 0x000fc80007ffe018 */
[----:B---3--:R-:W-:Y:S02]  /*17a0*/  IADD3 R8, PT, PT, R9, R8, R24 ;  /* 0x0000000809087210 */ /* 0x008fe40007ffe018 */
[----:B------:R-:W3:Y:S02]  /*17b0*/  LDS.128 R24, [R2+UR4+0x20] ;  /* 0x0000200402187984 */ /* 0x000ee40008000c00 */
[----:B------:R-:W-:-:S04]  /*17c0*/  IADD3 R8, PT, PT, R11, R10, R8 ;  /* 0x0000000a0b087210 */ /* 0x000fc80007ffe008 */
[----:B0-----:R-:W-:Y:S02]  /*17d0*/  IADD3 R12, PT, PT, R13, R12, R8 ;  /* 0x0000000c0d0c7210 */ /* 0x001fe40007ffe008 */
[----:B------:R0:W5:Y:S02]  /*17e0*/  LDS.128 R8, [R2+UR4+0x30] ;  /* 0x0000300402087984 */ /* 0x0001640008000c00 */
[----:B------:R-:W-:-:S04]  /*17f0*/  IADD3 R12, PT, PT, R15, R14, R12 ;  /* 0x0000000e0f0c7210 */ /* 0x000fc80007ffe00c */
[----:B-1----:R-:W-:Y:S02]  /*1800*/  IADD3 R12, PT, PT, R17, R16, R12 ;  /* 0x00000010110c7210 */ /* 0x002fe40007ffe00c */
[----:B0-----:R-:W-:Y:S02]  /*1810*/  IADD3 R2, PT, PT, R2, 0x80, RZ ;  /* 0x0000008002027810 */ /* 0x001fe40007ffe0ff */
[----:B------:R-:W-:Y:S02]  /*1820*/  IADD3 R12, PT, PT, R19, R18, R12 ;  /* 0x00000012130c7210 */ /* 0x000fe40007ffe00c */
[----:B------:R-:W-:Y:S02]  /*1830*/  ISETP.NE.AND P0, PT, R2, 0x840, PT ;  /* 0x000008400200780c */ /* 0x000fe40003f05270 */
[----:B----4-:R-:W-:-:S04]  /*1840*/  IADD3 R12, PT, PT, R21, R20, R12 ;  /* 0x00000014150c7210 */ /* 0x010fc80007ffe00c */
[----:B------:R-:W-:-:S04]  /*1850*/  IADD3 R12, PT, PT, R23, R22, R12 ;  /* 0x00000016170c7210 */ /* 0x000fc80007ffe00c */
[----:B--2---:R-:W-:-:S04]  /*1860*/  IADD3 R4, PT, PT, R5, R4, R12 ;  /* 0x0000000405047210 */ /* 0x004fc80007ffe00c */
[----:B------:R-:W-:-:S04]  /*1870*/  IADD3 R4, PT, PT, R7, R6, R4 ;  /* 0x0000000607047210 */ /* 0x000fc80007ffe004 */
[----:B---3--:R-:W-:-:S04]  /*1880*/  IADD3 R4, PT, PT, R25, R24, R4 ;  /* 0x0000001819047210 */ /* 0x008fc80007ffe004 */
[----:B------:R-:W-:-:S04]  /*1890*/  IADD3 R4, PT, PT, R27, R26, R4 ;  /* 0x0000001a1b047210 */ /* 0x000fc80007ffe004 */
[----:B-----5:R-:W-:-:S04]  /*18a0*/  IADD3 R4, PT, PT, R9, R8, R4 ;  /* 0x0000000809047210 */ /* 0x020fc80007ffe004 */
[----:B------:R-:W-:Y:S01]  /*18b0*/  IADD3 R5, PT, PT, R11, R10, R4 ;  /* 0x0000000a0b057210 */ /* 0x000fe20007ffe004 */
[----:B------:R-:W-:Y:S06]  /*18c0*/  @P0 BRA `(.L_x_13) ;  /* 0xfffffffc00940947 */ /* 0x000fec000383ffff */
[----:B------:R-:W0:Y:S02]  /*18d0*/  LDC.64 R2, c[0x0][0x390] ;  /* 0x0000e400ff027b82 */ /* 0x000e240000000a00 */
[----:B0-----:R-:W-:-:S05]  /*18e0*/  IMAD.WIDE.U32 R2, R0, 0x4, R2 ;  /* 0x0000000400027825 */ /* 0x001fca00078e0002 */
[----:B------:R-:W-:Y:S01]  /*18f0*/  STG.E desc[UR6][R2.64], R5 ;  /* 0x0000000502007986 */ /* 0x000fe2000c101906 */
[----:B------:R-:W-:Y:S05]  /*1900*/  EXIT ;  /* 0x000000000000794d */ /* 0x000fea0003800000 */
.L_x_14:
        /* <DEDUP_REMOVED lines=15> */
.L_x_16:


//--------------------- .nv.shared.reserved.0     --------------------------
	.section	.nv.shared.reserved.0,"aw",@nobits
	.weak		__nv_reservedSMEM_offset_0_alias
	.size		__nv_reservedSMEM_offset_0_alias, 0, 64
	.other		__nv_reservedSMEM_offset_0_alias,@"STO_CUDA_RESERVED_SHARED STV_DEFAULT"
__nv_reservedSMEM_offset_0_alias:
	.zero		0
	.zero		64


//--------------------- .nv.global                --------------------------
	.section	.nv.global,"aw",@nobits
.nv.global:
	.type		_ZN34_INTERNAL_75297787_4_k_cu_30e42d0d6thrust24THRUST_300001_SM_1000_NS12placeholders2_8E,@object
	.size		_ZN34_INTERNAL_75297787_4_k_cu_30e42d0d6thrust24THRUST_300001_SM_1000_NS12placeholders2_8E,(_ZN34_INTERNAL_75297787_4_k_cu_30e42d0d4cuda3std3__436_GLOBAL__N__75297787_4_k_cu_30e42d0d6ignoreE - _ZN34_INTERNAL_75297787_4_k_cu_30e42d0d6thrust24THRUST_300001_SM_1000_NS12placeholders2_8E)
_ZN34_INTERNAL_75297787_4_k_cu_30e42d0d6thrust24THRUST_300001_SM_1000_NS12placeholders2_8E:
	.zero		1
	.type		_ZN34_INTERNAL_75297787_4_k_cu_30e42d0d4cuda3std3__436_GLOBAL__N__75297787_4_k_cu_30e42d0d6ignoreE,@object
	.size		_ZN34_INTERNAL_75297787_4_k_cu_30e42d0d4cuda3std3__436_GLOBAL__N__75297787_4_k_cu_30e42d0d6ignoreE,(_ZN34_INTERNAL_75297787_4_k_cu_30e42d0d4cuda3std6ranges3__45__cpo4dataE - _ZN34_INTERNAL_75297787_4_k_cu_30e42d0d4cuda3std3__436_GLOBAL__N__75297787_4_k_cu_30e42d0d6ignoreE)
_ZN34_INTERNAL_75297787_4_k_cu_30e42d0d4cuda3std3__436_GLOBAL__N__75297787_4_k_cu_30e42d0d6ignoreE:
	.zero		1
	.type		_ZN34_INTERNAL_75297787_4_k_cu_30e42d0d4cuda3std6ranges3__45__cpo4dataE,@object
	.size		_ZN34_INTERNAL_75297787_4_k_cu_30e42d0d4cuda3std6ranges3__45__cpo4dataE,(_ZN34_INTERNAL_75297787_4_k_cu_30e42d0d6thrust24THRUST_300001_SM_1000_NS6system3cpp3parE - _ZN34_INTERNAL_75297787_4_k_cu_30e42d0d4cuda3std6ranges3__45__cpo4dataE)
_ZN34_INTERNAL_75297787_4_k_cu_30e42d0d4cuda3std6ranges3__45__cpo4dataE:
	.zero		1
	.type		_ZN34_INTERNAL_75297787_4_k_cu_30e42d0d6thrust24THRUST_300001_SM_1000_NS6system3cpp3parE,@object
	.size		_ZN34_INTERNAL_75297787_4_k_cu_30e42d0d6thrust24THRUST_300001_SM_1000_NS6system3cpp3parE,(_ZN34_INTERNAL_75297787_4_k_cu_30e42d0d4cuda3std3__45__cpo5beginE - _ZN34_INTERNAL_75297787_4_k_cu_30e42d0d6thrust24THRUST_300001_SM_1000_NS6system3cpp3parE)
_ZN34_INTERNAL_75297787_4_k_cu_30e42d0d6thrust24THRUST_300001_SM_1000_NS6system3cpp3parE:
	.zero		1
	.type		_ZN34_INTERNAL_75297787_4_k_cu_30e42d0d4cuda3std3__45__cpo5beginE,@object
	.size		_ZN34_INTERNAL_75297787_4_k_cu_30e42d0d4cuda3std3__45__cpo5beginE,(_ZN34_INTERNAL_75297787_4_k_cu_30e42d0d4cuda3std6ranges3__45__cpo5beginE - _ZN34_INTERNAL_75297787_4_k_cu_30e42d0d4cuda3std3__45__cpo5beginE)
_ZN34_INTERNAL_75297787_4_k_cu_30e42d0d4cuda3std3__45__cpo5beginE:
	.zero		1
	.type		_ZN34_INTERNAL_75297787_4_k_cu_30e42d0d4cuda3std6ranges3__45__cpo5beginE,@object
	.size		_ZN34_INTERNAL_75297787_4_k_cu_30e42d0d4cuda3std6ranges3__45__cpo5beginE,(_ZN34_INTERNAL_75297787_4_k_cu_30e42d0d6thrust24THRUST_300001_SM_1000_NS6deviceE - _ZN34_INTERNAL_75297787_4_k_cu_30e42d0d4cuda3std6ranges3__45__cpo5beginE)
_ZN34_INTERNAL_75297787_4_k_cu_30e42d0d4cuda3std6ranges3__45__cpo5beginE:
	.zero		1
	.type		_ZN34_INTERNAL_75297787_4_k_cu_30e42d0d6thrust24THRUST_300001_SM_1000_NS6deviceE,@object
	.size		_ZN34_INTERNAL_75297787_4_k_cu_30e42d0d6thrust24THRUST_300001_SM_1000_NS6deviceE,(_ZN34_INTERNAL_75297787_4_k_cu_30e42d0d4cuda3std3__47nulloptE - _ZN34_INTERNAL_75297787_4_k_cu_30e42d0d6thrust24THRUST_300001_SM_1000_NS6deviceE)
_ZN34_INTERNAL_75297787_4_k_cu_30e42d0d6thrust24THRUST_300001_SM_1000_NS6deviceE:
	.zero		1
	.type		_ZN34_INTERNAL_75297787_4_k_cu_30e42d0d4cuda3std3__47nulloptE,@object
	.size		_ZN34_INTERNAL_75297787_4_k_cu_30e42d0d4cuda3std3__47nulloptE,(_ZN34_INTERNAL_75297787_4_k_cu_30e42d0d4cuda3std6ranges3__45__cpo8distanceE - _ZN34_INTERNAL_75297787_4_k_cu_30e42d0d4cuda3std3__47nulloptE)
_ZN34_INTERNAL_75297787_4_k_cu_30e42d0d4cuda3std3__47nulloptE:
	.zero		1
	.type		_ZN34_INTERNAL_75297787_4_k_cu_30e42d0d4cuda3std6ranges3__45__cpo8distanceE,@object
	.size		_ZN34_INTERNAL_75297787_4_k_cu_30e42d0d4cuda3std6ranges3__45__cpo8distanceE,(_ZN34_INTERNAL_75297787_4_k_cu_30e42d0d6thrust24THRUST_300001_SM_1000_NS12placeholders2_4E - _ZN34_INTERNAL_75297787_4_k_cu_30e42d0d4cuda3std6ranges3__45__cpo8distanceE)
_ZN34_INTERNAL_75297787_4_k_cu_30e42d0d4cuda3std6ranges3__45__cpo8distanceE:
	.zero		1
	.type		_ZN34_INTERNAL_75297787_4_k_cu_30e42d0d6thrust24THRUST_300001_SM_1000_NS12placeholders2_4E,@object
	.size		_ZN34_INTERNAL_75297787_4_k_cu_30e42d0d6thrust24THRUST_300001_SM_1000_NS12placeholders2_4E,(_ZN34_INTERNAL_75297787_4_k_cu_30e42d0d4cuda3std3__45__cpo6rbeginE - _ZN34_INTERNAL_75297787_4_k_cu_30e42d0d6thrust24THRUST_300001_SM_1000_NS12placeholders2_4E)
_ZN34_INTERNAL_75297787_4_k_cu_30e42d0d6thrust24THRUST_300001_SM_1000_NS12placeholders2_4E:
	.zero		1
	.type		_ZN34_INTERNAL_75297787_4_k_cu_30e42d0d4cuda3std3__45__cpo6rbeginE,@object
	.size		_ZN34_INTERNAL_75297787_4_k_cu_30e42d0d4cuda3std3__45__cpo6rbeginE,(_ZN34_INTERNAL_75297787_4_k_cu_30e42d0d4cuda3std6ranges3__45__cpo7advanceE - _ZN34_INTERNAL_75297787_4_k_cu_30e42d0d4cuda3std3__45__cpo6rbeginE)
_ZN34_INTERNAL_75297787_4_k_cu_30e42d0d4cuda3std3__45__cpo6rbeginE:
	.zero		1
	.type		_ZN34_INTERNAL_75297787_4_k_cu_30e42d0d4cuda3std6ranges3__45__cpo7advanceE,@object
	.size		_ZN34_INTERNAL_75297787_4_k_cu_30e42d0d4cuda3std6ranges3__45__cpo7advanceE,(_ZN34_INTERNAL_75297787_4_k_cu_30e42d0d6thrust24THRUST_300001_SM_1000_NS12placeholders3_10E - _ZN34_INTERNAL_75297787_4_k_cu_30e42d0d4cuda3std6ranges3__45__cpo7advanceE)
_ZN34_INTERNAL_75297787_4_k_cu_30e42d0d4cuda3std6ranges3__45__cpo7advanceE:
	.zero		1
	.type		_ZN34_INTERNAL_75297787_4_k_cu_30e42d0d6thrust24THRUST_300001_SM_1000_NS12placeholders3_10E,@object
	.size		_ZN34_INTERNAL_75297787_4_k_cu_30e42d0d6thrust24THRUST_300001_SM_1000_NS12placeholders3_10E,(_ZN34_INTERNAL_75297787_4_k_cu_30e42d0d4cuda3std3__48in_placeE - _ZN34_INTERNAL_75297787_4_k_cu_30e42d0d6thrust24THRUST_300001_SM_1000_NS12placeholders3_10E)
_ZN34_INTERNAL_75297787_4_k_cu_30e42d0d6thrust24THRUST_300001_SM_1000_NS12placeholders3_10E:
	.zero		1
	.type		_ZN34_INTERNAL_75297787_4_k_cu_30e42d0d4cuda3std3__48in_placeE,@object
	.size		_ZN34_INTERNAL_75297787_4_k_cu_30e42d0d4cuda3std3__48in_placeE,(_ZN34_INTERNAL_75297787_4_k_cu_30e42d0d4cuda3std6ranges3__45__cpo4sizeE - _ZN34_INTERNAL_75297787_4_k_cu_30e42d0d4cuda3std3__48in_placeE)
_ZN34_INTERNAL_75297787_4_k_cu_30e42d0d4cuda3std3__48in_placeE:
	.zero		1
	.type		_ZN34_INTERNAL_75297787_4_k_cu_30e42d0d4cuda3std6ranges3__45__cpo4sizeE,@object
	.size		_ZN34_INTERNAL_75297787_4_k_cu_30e42d0d4cuda3std6ranges3__45__cpo4sizeE,(_ZN34_INTERNAL_75297787_4_k_cu_30e42d0d6thrust24THRUST_300001_SM_1000_NS12placeholders2_2E - _ZN34_INTERNAL_75297787_4_k_cu_30e42d0d4cuda3std6ranges3__45__cpo4sizeE)
_ZN34_INTERNAL_75297787_4_k_cu_30e42d0d4cuda3std6ranges3__45__cpo4sizeE:
	.zero		1
	.type		_ZN34_INTERNAL_75297787_4_k_cu_30e42d0d6thrust24THRUST_300001_SM_1000_NS12placeholders2_2E,@object
	.size		_ZN34_INTERNAL_75297787_4_k_cu_30e42d0d6thrust24THRUST_300001_SM_1000_NS12placeholders2_2E,(_ZN34_INTERNAL_75297787_4_k_cu_30e42d0d4cuda3std3__45__cpo6cbeginE - _ZN34_INTERNAL_75297787_4_k_cu_30e42d0d6thrust24THRUST_300001_SM_1000_NS12placeholders2_2E)
_ZN34_INTERNAL_75297787_4_k_cu_30e42d0d6thrust24THRUST_300001_SM_1000_NS12placeholders2_2E:
	.zero		1
	.type		_ZN34_INTERNAL_75297787_4_k_cu_30e42d0d4cuda3std3__45__cpo6cbeginE,@object
	.size		_ZN34_INTERNAL_75297787_4_k_cu_30e42d0d4cuda3std3__45__cpo6cbeginE,(_ZN34_INTERNAL_75297787_4_k_cu_30e42d0d4cuda3std6ranges3__45__cpo6cbeginE - _ZN34_INTERNAL_75297787_4_k_cu_30e42d0d4cuda3std3__45__cpo6cbeginE)
_ZN34_INTERNAL_75297787_4_k_cu_30e42d0d4cuda3std3__45__cpo6cbeginE:
	.zero		1
	.type		_ZN34_INTERNAL_75297787_4_k_cu_30e42d0d4cuda3std6ranges3__45__cpo6cbeginE,@object
	.size		_ZN34_INTERNAL_75297787_4_k_cu_30e42d0d4cuda3std6ranges3__45__cpo6cbeginE,(_ZN34_INTERNAL_75297787_4_k_cu_30e42d0d6thrust24THRUST_300001_SM_1000_NS12placeholders2_6E - _ZN34_INTERNAL_75297787_4_k_cu_30e42d0d4cuda3std6ranges3__45__cpo6cbeginE)
_ZN34_INTERNAL_75297787_4_k_cu_30e42d0d4cuda3std6ranges3__45__cpo6cbeginE:
	.zero		1
	.type		_ZN34_INTERNAL_75297787_4_k_cu_30e42d0d6thrust24THRUST_300001_SM_1000_NS12placeholders2_6E,@object
	.size		_ZN34_INTERNAL_75297787_4_k_cu_30e42d0d6thrust24THRUST_300001_SM_1000_NS12placeholders2_6E,(_ZN34_INTERNAL_75297787_4_k_cu_30e42d0d4cuda3std3__45__cpo7crbeginE - _ZN34_INTERNAL_75297787_4_k_cu_30e42d0d6thrust24THRUST_300001_SM_1000_NS12placeholders2_6E)
_ZN34_INTERNAL_75297787_4_k_cu_30e42d0d6thrust24THRUST_300001_SM_1000_NS12placeholders2_6E:
	.zero		1
	.type		_ZN34_INTERNAL_75297787_4_k_cu_30e42d0d4cuda3std3__45__cpo7crbeginE,@object
	.size		_ZN34_INTERNAL_75297787_4_k_cu_30e42d0d4cuda3std3__45__cpo7crbeginE,(_ZN34_INTERNAL_75297787_4_k_cu_30e42d0d4cuda3std6ranges3__45__cpo4nextE - _ZN34_INTERNAL_75297787_4_k_cu_30e42d0d4cuda3std3__45__cpo7crbeginE)
_ZN34_INTERNAL_75297787_4_k_cu_30e42d0d4cuda3std3__45__cpo7crbeginE:
	.zero		1
	.type		_ZN34_INTERNAL_75297787_4_k_cu_30e42d0d4cuda3std6ranges3__45__cpo4nextE,@object
	.size		_ZN34_INTERNAL_75297787_4_k_cu_30e42d0d4cuda3std6ranges3__45__cpo4nextE,(_ZN34_INTERNAL_75297787_4_k_cu_30e42d0d4cuda3std6ranges3__45__cpo4swapE - _ZN34_INTERNAL_75297787_4_k_cu_30e42d0d4cuda3std6ranges3__45__cpo4nextE)
_ZN34_INTERNAL_75297787_4_k_cu_30e42d0d4cuda3std6ranges3__45__cpo4nextE:
	.zero		1
	.type		_ZN34_INTERNAL_75297787_4_k_cu_30e42d0d4cuda3std6ranges3__45__cpo4swapE,@object
	.size		_ZN34_INTERNAL_75297787_4_k_cu_30e42d0d4cuda3std6ranges3__45__cpo4swapE,(_ZN34_INTERNAL_75297787_4_k_cu_30e42d0d6thrust24THRUST_300001_SM_1000_NS8cuda_cub10par_nosyncE - _ZN34_INTERNAL_75297787_4_k_cu_30e42d0d4cuda3std6ranges3__45__cpo4swapE)
_ZN34_INTERNAL_75297787_4_k_cu_30e42d0d4cuda3std6ranges3__45__cpo4swapE:
	.zero		1
	.type		_ZN34_INTERNAL_75297787_4_k_cu_30e42d0d6thrust24THRUST_300001_SM_1000_NS8cuda_cub10par_nosyncE,@object
	.size		_ZN34_INTERNAL_75297787_4_k_cu_30e42d0d6thrust24THRUST_300001_SM_1000_NS8cuda_cub10par_nosyncE,(_ZN34_INTERNAL_75297787_4_k_cu_30e42d0d6thrust24THRUST_300001_SM_1000_NS3seqE - _ZN34_INTERNAL_75297787_4_k_cu_30e42d0d6thrust24THRUST_300001_SM_1000_NS8cuda_cub10par_nosyncE)
_ZN34_INTERNAL_75297787_4_k_cu_30e42d0d6thrust24THRUST_300001_SM_1000_NS8cuda_cub10par_nosyncE:
	.zero		1
	.type		_ZN34_INTERNAL_75297787_4_k_cu_30e42d0d6thrust24THRUST_300001_SM_1000_NS3seqE,@object
	.size		_ZN34_INTERNAL_75297787_4_k_cu_30e42d0d6thrust24THRUST_300001_SM_1000_NS3seqE,(_ZN34_INTERNAL_75297787_4_k_cu_30e42d0d4cuda3std3__420unreachable_sentinelE - _ZN34_INTERNAL_75297787_4_k_cu_30e42d0d6thrust24THRUST_300001_SM_1000_NS3seqE)
_ZN34_INTERNAL_75297787_4_k_cu_30e42d0d6thrust24THRUST_300001_SM_1000_NS3seqE:
	.zero		1
	.type		_ZN34_INTERNAL_75297787_4_k_cu_30e42d0d4cuda3std3__420unreachable_sentinelE,@object
	.size		_ZN34_INTERNAL_75297787_4_k_cu_30e42d0d4cuda3std3__420unreachable_sentinelE,(_ZN34_INTERNAL_75297787_4_k_cu_30e42d0d4cuda3std6ranges3__45__cpo5ssizeE - _ZN34_INTERNAL_75297787_4_k_cu_30e42d0d4cuda3std3__420unreachable_sentinelE)
_ZN34_INTERNAL_75297787_4_k_cu_30e42d0d4cuda3std3__420unreachable_sentinelE:
	.zero		1
	.type		_ZN34_INTERNAL_75297787_4_k_cu_30e42d0d4cuda3std6ranges3__45__cpo5ssizeE,@object
	.size		_ZN34_INTERNAL_75297787_4_k_cu_30e42d0d4cuda3std6ranges3__45__cpo5ssizeE,(_ZN34_INTERNAL_75297787_4_k_cu_30e42d0d6thrust24THRUST_300001_SM_1000_NS12placeholders2_3E - _ZN34_INTERNAL_75297787_4_k_cu_30e42d0d4cuda3std6ranges3__45__cpo5ssizeE)
_ZN34_INTERNAL_75297787_4_k_cu_30e42d0d4cuda3std6ranges3__45__cpo5ssizeE:
	.zero		1
	.type		_ZN34_INTERNAL_75297787_4_k_cu_30e42d0d6thrust24THRUST_300001_SM_1000_NS12placeholders2_3E,@object
	.size		_ZN34_INTERNAL_75297787_4_k_cu_30e42d0d6thrust24THRUST_300001_SM_1000_NS12placeholders2_3E,(_ZN34_INTERNAL_75297787_4_k_cu_30e42d0d4cuda3std3__45__cpo4cendE - _ZN34_INTERNAL_75297787_4_k_cu_30e42d0d6thrust24THRUST_300001_SM_1000_NS12placeholders2_3E)
_ZN34_INTERNAL_75297787_4_k_cu_30e42d0d6thrust24THRUST_300001_SM_1000_NS12placeholders2_3E:
	.zero		1
	.type		_ZN34_INTERNAL_75297787_4_k_cu_30e42d0d4cuda3std3__45__cpo4cendE,@object
	.size		_ZN34_INTERNAL_75297787_4_k_cu_30e42d0d4cuda3std3__45__cpo4cendE,(_ZN34_INTERNAL_75297787_4_k_cu_30e42d0d4cuda3std6ranges3__45__cpo4cendE - _ZN34_INTERNAL_75297787_4_k_cu_30e42d0d4cuda3std3__45__cpo4cendE)
_ZN34_INTERNAL_75297787_4_k_cu_30e42d0d4cuda3std3__45__cpo4cendE:
	.zero		1
	.type		_ZN34_INTERNAL_75297787_4_k_cu_30e42d0d4cuda3std6ranges3__45__cpo4cendE,@object
	.size		_ZN34_INTERNAL_75297787_4_k_cu_30e42d0d4cuda3std6ranges3__45__cpo4cendE,(_ZN34_INTERNAL_75297787_4_k_cu_30e42d0d6thrust24THRUST_300001_SM_1000_NS12placeholders2_7E - _ZN34_INTERNAL_75297787_4_k_cu_30e42d0d4cuda3std6ranges3__45__cpo4cendE)
_ZN34_INTERNAL_75297787_4_k_cu_30e42d0d4cuda3std6ranges3__45__cpo4cendE:
	.zero		1
	.type		_ZN34_INTERNAL_75297787_4_k_cu_30e42d0d6thrust24THRUST_300001_SM_1000_NS12placeholders2_7E,@object
	.size		_ZN34_INTERNAL_75297787_4_k_cu_30e42d0d6thrust24THRUST_300001_SM_1000_NS12placeholders2_7E,(_ZN34_INTERNAL_75297787_4_k_cu_30e42d0d4cuda3std3__45__cpo5crendE - _ZN34_INTERNAL_75297787_4_k_cu_30e42d0d6thrust24THRUST_300001_SM_1000_NS12placeholders2_7E)
_ZN34_INTERNAL_75297787_4_k_cu_30e42d0d6thrust24THRUST_300001_SM_1000_NS12placeholders2_7E:
	.zero		1
	.type		_ZN34_INTERNAL_75297787_4_k_cu_30e42d0d4cuda3std3__45__cpo5crendE,@object
	.size		_ZN34_INTERNAL_75297787_4_k_cu_30e42d0d4cuda3std3__45__cpo5crendE,(_ZN34_INTERNAL_75297787_4_k_cu_30e42d0d4cuda3std6ranges3__45__cpo4prevE - _ZN34_INTERNAL_75297787_4_k_cu_30e42d0d4cuda3std3__45__cpo5crendE)
_ZN34_INTERNAL_75297787_4_k_cu_30e42d0d4cuda3std3__45__cpo5crendE:
	.zero		1
	.type		_ZN34_INTERNAL_75297787_4_k_cu_30e42d0d4cuda3std6ranges3__45__cpo4prevE,@object
	.size		_ZN34_INTERNAL_75297787_4_k_cu_30e42d0d4cuda3std6ranges3__45__cpo4prevE,(_ZN34_INTERNAL_75297787_4_k_cu_30e42d0d4cuda3std6ranges3__45__cpo9iter_moveE - _ZN34_INTERNAL_75297787_4_k_cu_30e42d0d4cuda3std6ranges3__45__cpo4prevE)
_ZN34_INTERNAL_75297787_4_k_cu_30e42d0d4cuda3std6ranges3__45__cpo4prevE:
	.zero		1
	.type		_ZN34_INTERNAL_75297787_4_k_cu_30e42d0d4cuda3std6ranges3__45__cpo9iter_moveE,@object
	.size		_ZN34_INTERNAL_75297787_4_k_cu_30e42d0d4cuda3std6ranges3__45__cpo9iter_moveE,(_ZN34_INTERNAL_75297787_4_k_cu_30e42d0d6thrust24THRUST_300001_SM_1000_NS6system6detail10sequential3seqE - _ZN34_INTERNAL_75297787_4_k_cu_30e42d0d4cuda3std6ranges3__45__cpo9iter_moveE)
_ZN34_INTERNAL_75297787_4_k_cu_30e42d0d4cuda3std6ranges3__45__cpo9iter_moveE:
	.zero		1
	.type		_ZN34_INTERNAL_75297787_4_k_cu_30e42d0d6thrust24THRUST_300001_SM_1000_NS6system6detail10sequential3seqE,@object
	.size		_ZN34_INTERNAL_75297787_4_k_cu_30e42d0d6thrust24THRUST_300001_SM_1000_NS6system6detail10sequential3seqE,(_ZN34_INTERNAL_75297787_4_k_cu_30e42d0d6thrust24THRUST_300001_SM_1000_NS12placeholders2_9E - _ZN34_INTERNAL_75297787_4_k_cu_30e42d0d6thrust24THRUST_300001_SM_1000_NS6system6detail10sequential3seqE)
_ZN34_INTERNAL_75297787_4_k_cu_30e42d0d6thrust24THRUST_300001_SM_1000_NS6system6detail10sequential3seqE:
	.zero		1
	.type		_ZN34_INTERNAL_75297787_4_k_cu_30e42d0d6thrust24THRUST_300001_SM_1000_NS12placeholders2_9E,@object
	.size		_ZN34_INTERNAL_75297787_4_k_cu_30e42d0d6thrust24THRUST_300001_SM_1000_NS12placeholders2_9E,(_ZN34_INTERNAL_75297787_4_k_cu_30e42d0d4cuda3std3__419piecewise_constructE - _ZN34_INTERNAL_75297787_4_k_cu_30e42d0d6thrust24THRUST_300001_SM_1000_NS12placeholders2_9E)
_ZN34_INTERNAL_75297787_4_k_cu_30e42d0d6thrust24THRUST_300001_SM_1000_NS12placeholders2_9E:
	.zero		1
	.type		_ZN34_INTERNAL_75297787_4_k_cu_30e42d0d4cuda3std3__419piecewise_constructE,@object
	.size		_ZN34_INTERNAL_75297787_4_k_cu_30e42d0d4cuda3std3__419piecewise_constructE,(_ZN34_INTERNAL_75297787_4_k_cu_30e42d0d4cuda3std6ranges3__45__cpo5cdataE - _ZN34_INTERNAL_75297787_4_k_cu_30e42d0d4cuda3std3__419piecewise_constructE)
_ZN34_INTERNAL_75297787_4_k_cu_30e42d0d4cuda3std3__419piecewise_constructE:
	.zero		1
	.type		_ZN34_INTERNAL_75297787_4_k_cu_30e42d0d4cuda3std6ranges3__45__cpo5cdataE,@object
	.size		_ZN34_INTERNAL_75297787_4_k_cu_30e42d0d4cuda3std6ranges3__45__cpo5cdataE,(_ZN34_INTERNAL_75297787_4_k_cu_30e42d0d6thrust24THRUST_300001_SM_1000_NS12placeholders2_1E - _ZN34_INTERNAL_75297787_4_k_cu_30e42d0d4cuda3std6ranges3__45__cpo5cdataE)
_ZN34_INTERNAL_75297787_4_k_cu_30e42d0d4cuda3std6ranges3__45__cpo5cdataE:
	.zero		1
	.type		_ZN34_INTERNAL_75297787_4_k_cu_30e42d0d6thrust24THRUST_300001_SM_1000_NS12placeholders2_1E,@object
	.size		_ZN34_INTERNAL_75297787_4_k_cu_30e42d0d6thrust24THRUST_300001_SM_1000_NS12placeholders2_1E,(_ZN34_INTERNAL_75297787_4_k_cu_30e42d0d4cuda3std3__45__cpo3endE - _ZN34_INTERNAL_75297787_4_k_cu_30e42d0d6thrust24THRUST_300001_SM_1000_NS12placeholders2_1E)
_ZN34_INTERNAL_75297787_4_k_cu_30e42d0d6thrust24THRUST_300001_SM_1000_NS12placeholders2_1E:
	.zero		1
	.type		_ZN34_INTERNAL_75297787_4_k_cu_30e42d0d4cuda3std3__45__cpo3endE,@object
	.size		_ZN34_INTERNAL_75297787_4_k_cu_30e42d0d4cuda3std3__45__cpo3endE,(_ZN34_INTERNAL_75297787_4_k_cu_30e42d0d4cuda3std6ranges3__45__cpo3endE - _ZN34_INTERNAL_75297787_4_k_cu_30e42d0d4cuda3std3__45__cpo3endE)
_ZN34_INTERNAL_75297787_4_k_cu_30e42d0d4cuda3std3__45__cpo3endE:
	.zero		1
	.type		_ZN34_INTERNAL_75297787_4_k_cu_30e42d0d4cuda3std6ranges3__45__cpo3endE,@object
	.size		_ZN34_INTERNAL_75297787_4_k_cu_30e42d0d4cuda3std6ranges3__45__cpo3endE,(_ZN34_INTERNAL_75297787_4_k_cu_30e42d0d6thrust24THRUST_300001_SM_1000_NS12placeholders2_5E - _ZN34_INTERNAL_75297787_4_k_cu_30e42d0d4cuda3std6ranges3__45__cpo3endE)
_ZN34_INTERNAL_75297787_4_k_cu_30e42d0d4cuda3std6ranges3__45__cpo3endE:
	.zero		1
	.type		_ZN34_INTERNAL_75297787_4_k_cu_30e42d0d6thrust24THRUST_300001_SM_1000_NS12placeholders2_5E,@object
	.size		_ZN34_INTERNAL_75297787_4_k_cu_30e42d0d6thrust24THRUST_300001_SM_1000_NS12placeholders2_5E,(_ZN34_INTERNAL_75297787_4_k_cu_30e42d0d4cuda3std3__45__cpo4rendE - _ZN34_INTERNAL_75297787_4_k_cu_30e42d0d6thrust24THRUST_300001_SM_1000_NS12placeholders2_5E)
_ZN34_INTERNAL_75297787_4_k_cu_30e42d0d6thrust24THRUST_300001_SM_1000_NS12placeholders2_5E:
	.zero		1
	.type		_ZN34_INTERNAL_75297787_4_k_cu_30e42d0d4cuda3std3__45__cpo4rendE,@object
	.size		_ZN34_INTERNAL_75297787_4_k_cu_30e42d0d4cuda3std3__45__cpo4rendE,(_ZN34_INTERNAL_75297787_4_k_cu_30e42d0d4cuda3std6ranges3__45__cpo9iter_swapE - _ZN34_INTERNAL_75297787_4_k_cu_30e42d0d4cuda3std3__45__cpo4rendE)
_ZN34_INTERNAL_75297787_4_k_cu_30e42d0d4cuda3std3__45__cpo4rendE:
	.zero		1
	.type		_ZN34_INTERNAL_75297787_4_k_cu_30e42d0d4cuda3std6ranges3__45__cpo9iter_swapE,@object
	.size		_ZN34_INTERNAL_75297787_4_k_cu_30e42d0d4cuda3std6ranges3__45__cpo9iter_swapE,(_ZN34_INTERNAL_75297787_4_k_cu_30e42d0d4cuda3std3__48unexpectE - _ZN34_INTERNAL_75297787_4_k_cu_30e42d0d4cuda3std6ranges3__45__cpo9iter_swapE)
_ZN34_INTERNAL_75297787_4_k_cu_30e42d0d4cuda3std6ranges3__45__cpo9iter_swapE:
	.zero		1
	.type		_ZN34_INTERNAL_75297787_4_k_cu_30e42d0d4cuda3std3__48unexpectE,@object
	.size		_ZN34_INTERNAL_75297787_4_k_cu_30e42d0d4cuda3std3__48unexpectE,(_ZN34_INTERNAL_75297787_4_k_cu_30e42d0d6thrust24THRUST_300001_SM_1000_NS8cuda_cub3parE - _ZN34_INTERNAL_75297787_4_k_cu_30e42d0d4cuda3std3__48unexpectE)
_ZN34_INTERNAL_75297787_4_k_cu_30e42d0d4cuda3std3__48unexpectE:
	.zero		1
	.type		_ZN34_INTERNAL_75297787_4_k_cu_30e42d0d6thrust24THRUST_300001_SM_1000_NS8cuda_cub3parE,@object
	.size		_ZN34_INTERNAL_75297787_4_k_cu_30e42d0d6thrust24THRUST_300001_SM_1000_NS8cuda_cub3parE,(.L_29 - _ZN34_INTERNAL_75297787_4_k_cu_30e42d0d6thrust24THRUST_300001_SM_1000_NS8cuda_cub3parE)
_ZN34_INTERNAL_75297787_4_k_cu_30e42d0d6thrust24THRUST_300001_SM_1000_NS8cuda_cub3parE:
	.zero		1
.L_29:


//--------------------- .nv.shared._Z6calcPiPfS_Pii --------------------------
	.section	.nv.shared._Z6calcPiPfS_Pii,"aw",@nobits
	.sectionflags	@""
	.align	4
.nv.shared._Z6calcPiPfS_Pii:
	.zero		3072


//--------------------- .nv.constant0._ZN3cub18CUB_300001_SM_10006detail11EmptyKernelIvEEvv --------------------------
	.section	.nv.constant0._ZN3cub18CUB_300001_SM_10006detail11EmptyKernelIvEEvv,"a",@progbits
	.sectionflags	@""
	.align	4
.nv.constant0._ZN3cub18CUB_300001_SM_10006detail11EmptyKernelIvEEvv:
	.zero		896


//--------------------- .nv.constant0._Z6calcPiPfS_Pii --------------------------
	.section	.nv.constant0._Z6calcPiPfS_Pii,"a",@progbits
	.sectionflags	@""
	.align	4
.nv.constant0._Z6calcPiPfS_Pii:
	.zero		924


//--------------------- SYMBOLS --------------------------

	.type		.nv.reservedSmem.offset0,@object
	.size		.nv.reservedSmem.offset0,0x4
	.type		.nv.reservedSmem.cap,@object
	.size		.nv.reservedSmem.cap,0x4
